//
// Generated by NVIDIA NVVM Compiler
//
// Compiler Build ID: CL-36424714
// Cuda compilation tools, release 13.0, V13.0.88
// Based on NVVM 20.0.0
//

.version 9.0
.target sm_100
.address_size 64

	// .globl	_Z16matmul_no_sharedPfS_S_i
.extern .func  (.param .b32 func_retval0) vprintf
(
	.param .b64 vprintf_param_0,
	.param .b64 vprintf_param_1
)
;
// _ZZ13matmul_sharedPfS_S_iE8shared_a has been demoted
// _ZZ13matmul_sharedPfS_S_iE8shared_b has been demoted
.global .align 1 .b8 $str[12] = {37, 100, 44, 32, 37, 100, 44, 32, 37, 102, 10};

.visible .entry _Z16matmul_no_sharedPfS_S_i(
	.param .u64 .ptr .align 1 _Z16matmul_no_sharedPfS_S_i_param_0,
	.param .u64 .ptr .align 1 _Z16matmul_no_sharedPfS_S_i_param_1,
	.param .u64 .ptr .align 1 _Z16matmul_no_sharedPfS_S_i_param_2,
	.param .u32 _Z16matmul_no_sharedPfS_S_i_param_3
)
{
	.reg .pred 	%p<10>;
	.reg .b32 	%r<82>;
	.reg .b32 	%f<55>;
	.reg .b64 	%rd<48>;

	ld.param.u64 	%rd6, [_Z16matmul_no_sharedPfS_S_i_param_0];
	ld.param.u64 	%rd7, [_Z16matmul_no_sharedPfS_S_i_param_1];
	ld.param.u64 	%rd5, [_Z16matmul_no_sharedPfS_S_i_param_2];
	ld.param.u32 	%r42, [_Z16matmul_no_sharedPfS_S_i_param_3];
	cvta.to.global.u64 	%rd1, %rd7;
	cvta.to.global.u64 	%rd2, %rd6;
	mov.u32 	%r43, %ctaid.y;
	shl.b32 	%r1, %r43, 1;
	mov.u32 	%r2, %tid.y;
	add.s32 	%r3, %r1, %r2;
	setp.lt.s32 	%p1, %r42, 1;
	@%p1 bra 	$L__BB0_12;
	cvta.to.global.u64 	%rd8, %rd5;
	mov.u32 	%r45, %tid.x;
	mov.u32 	%r46, %ctaid.x;
	shl.b32 	%r47, %r46, 1;
	add.s32 	%r48, %r47, %r45;
	mul.lo.s32 	%r4, %r42, %r48;
	add.s32 	%r49, %r4, %r3;
	mul.wide.s32 	%rd9, %r49, 4;
	add.s64 	%rd3, %rd8, %rd9;
	ld.global.f32 	%f52, [%rd3];
	and.b32  	%r5, %r42, 7;
	setp.lt.u32 	%p2, %r42, 8;
	mov.b32 	%r80, 0;
	@%p2 bra 	$L__BB0_4;
	and.b32  	%r80, %r42, 2147483640;
	neg.s32 	%r78, %r80;
	add.s32 	%r50, %r2, %r42;
	add.s32 	%r77, %r50, %r1;
	shl.b32 	%r9, %r42, 3;
	shl.b32 	%r51, %r42, 1;
	add.s32 	%r76, %r3, %r51;
	mad.lo.s32 	%r52, %r42, 3, %r2;
	add.s32 	%r75, %r52, %r1;
	shl.b32 	%r53, %r42, 2;
	add.s32 	%r54, %r2, %r53;
	add.s32 	%r74, %r54, %r1;
	mad.lo.s32 	%r55, %r42, 5, %r2;
	add.s32 	%r73, %r55, %r1;
	mad.lo.s32 	%r56, %r42, 6, %r2;
	add.s32 	%r72, %r56, %r1;
	mad.lo.s32 	%r57, %r42, 7, %r2;
	add.s32 	%r71, %r57, %r1;
	add.s64 	%rd4, %rd2, 16;
	mov.u32 	%r69, %r4;
	mov.u32 	%r70, %r3;
$L__BB0_3:
	.pragma "nounroll";
	mul.wide.s32 	%rd10, %r69, 4;
	add.s64 	%rd11, %rd4, %rd10;
	ld.global.f32 	%f9, [%rd11+-16];
	mul.wide.u32 	%rd12, %r70, 4;
	add.s64 	%rd13, %rd1, %rd12;
	ld.global.f32 	%f10, [%rd13];
	fma.rn.f32 	%f11, %f9, %f10, %f52;
	st.global.f32 	[%rd3], %f11;
	ld.global.f32 	%f12, [%rd11+-12];
	mul.wide.u32 	%rd14, %r77, 4;
	add.s64 	%rd15, %rd1, %rd14;
	ld.global.f32 	%f13, [%rd15];
	fma.rn.f32 	%f14, %f12, %f13, %f11;
	st.global.f32 	[%rd3], %f14;
	ld.global.f32 	%f15, [%rd11+-8];
	mul.wide.u32 	%rd16, %r76, 4;
	add.s64 	%rd17, %rd1, %rd16;
	ld.global.f32 	%f16, [%rd17];
	fma.rn.f32 	%f17, %f15, %f16, %f14;
	st.global.f32 	[%rd3], %f17;
	ld.global.f32 	%f18, [%rd11+-4];
	mul.wide.u32 	%rd18, %r75, 4;
	add.s64 	%rd19, %rd1, %rd18;
	ld.global.f32 	%f19, [%rd19];
	fma.rn.f32 	%f20, %f18, %f19, %f17;
	st.global.f32 	[%rd3], %f20;
	ld.global.f32 	%f21, [%rd11];
	mul.wide.u32 	%rd20, %r74, 4;
	add.s64 	%rd21, %rd1, %rd20;
	ld.global.f32 	%f22, [%rd21];
	fma.rn.f32 	%f23, %f21, %f22, %f20;
	st.global.f32 	[%rd3], %f23;
	ld.global.f32 	%f24, [%rd11+4];
	mul.wide.u32 	%rd22, %r73, 4;
	add.s64 	%rd23, %rd1, %rd22;
	ld.global.f32 	%f25, [%rd23];
	fma.rn.f32 	%f26, %f24, %f25, %f23;
	st.global.f32 	[%rd3], %f26;
	ld.global.f32 	%f27, [%rd11+8];
	mul.wide.u32 	%rd24, %r72, 4;
	add.s64 	%rd25, %rd1, %rd24;
	ld.global.f32 	%f28, [%rd25];
	fma.rn.f32 	%f29, %f27, %f28, %f26;
	st.global.f32 	[%rd3], %f29;
	ld.global.f32 	%f30, [%rd11+12];
	mul.wide.u32 	%rd26, %r71, 4;
	add.s64 	%rd27, %rd1, %rd26;
	ld.global.f32 	%f31, [%rd27];
	fma.rn.f32 	%f52, %f30, %f31, %f29;
	st.global.f32 	[%rd3], %f52;
	add.s32 	%r78, %r78, 8;
	add.s32 	%r77, %r77, %r9;
	add.s32 	%r76, %r76, %r9;
	add.s32 	%r75, %r75, %r9;
	add.s32 	%r74, %r74, %r9;
	add.s32 	%r73, %r73, %r9;
	add.s32 	%r72, %r72, %r9;
	add.s32 	%r71, %r71, %r9;
	add.s32 	%r70, %r70, %r9;
	add.s32 	%r69, %r69, 8;
	setp.ne.s32 	%p3, %r78, 0;
	@%p3 bra 	$L__BB0_3;
$L__BB0_4:
	setp.eq.s32 	%p4, %r5, 0;
	@%p4 bra 	$L__BB0_12;
	and.b32  	%r37, %r42, 3;
	setp.lt.u32 	%p5, %r5, 4;
	@%p5 bra 	$L__BB0_7;
	add.s32 	%r58, %r80, %r4;
	mul.wide.s32 	%rd28, %r58, 4;
	add.s64 	%rd29, %rd2, %rd28;
	ld.global.f32 	%f32, [%rd29];
	mad.lo.s32 	%r59, %r80, %r42, %r3;
	mul.wide.u32 	%rd30, %r59, 4;
	add.s64 	%rd31, %rd1, %rd30;
	ld.global.f32 	%f33, [%rd31];
	fma.rn.f32 	%f34, %f32, %f33, %f52;
	st.global.f32 	[%rd3], %f34;
	ld.global.f32 	%f35, [%rd29+4];
	add.s32 	%r60, %r59, %r42;
	mul.wide.u32 	%rd32, %r60, 4;
	add.s64 	%rd33, %rd1, %rd32;
	ld.global.f32 	%f36, [%rd33];
	fma.rn.f32 	%f37, %f35, %f36, %f34;
	st.global.f32 	[%rd3], %f37;
	ld.global.f32 	%f38, [%rd29+8];
	add.s32 	%r61, %r60, %r42;
	mul.wide.u32 	%rd34, %r61, 4;
	add.s64 	%rd35, %rd1, %rd34;
	ld.global.f32 	%f39, [%rd35];
	fma.rn.f32 	%f40, %f38, %f39, %f37;
	st.global.f32 	[%rd3], %f40;
	ld.global.f32 	%f41, [%rd29+12];
	add.s32 	%r62, %r61, %r42;
	mul.wide.u32 	%rd36, %r62, 4;
	add.s64 	%rd37, %rd1, %rd36;
	ld.global.f32 	%f42, [%rd37];
	fma.rn.f32 	%f52, %f41, %f42, %f40;
	st.global.f32 	[%rd3], %f52;
	add.s32 	%r80, %r80, 4;
$L__BB0_7:
	setp.eq.s32 	%p6, %r37, 0;
	@%p6 bra 	$L__BB0_12;
	setp.eq.s32 	%p7, %r37, 1;
	@%p7 bra 	$L__BB0_10;
	add.s32 	%r63, %r80, %r4;
	mul.wide.s32 	%rd38, %r63, 4;
	add.s64 	%rd39, %rd2, %rd38;
	ld.global.f32 	%f43, [%rd39];
	mad.lo.s32 	%r64, %r80, %r42, %r3;
	mul.wide.u32 	%rd40, %r64, 4;
	add.s64 	%rd41, %rd1, %rd40;
	ld.global.f32 	%f44, [%rd41];
	fma.rn.f32 	%f45, %f43, %f44, %f52;
	st.global.f32 	[%rd3], %f45;
	ld.global.f32 	%f46, [%rd39+4];
	add.s32 	%r65, %r64, %r42;
	mul.wide.u32 	%rd42, %r65, 4;
	add.s64 	%rd43, %rd1, %rd42;
	ld.global.f32 	%f47, [%rd43];
	fma.rn.f32 	%f52, %f46, %f47, %f45;
	st.global.f32 	[%rd3], %f52;
	add.s32 	%r80, %r80, 2;
$L__BB0_10:
	and.b32  	%r66, %r42, 1;
	setp.eq.b32 	%p8, %r66, 1;
	not.pred 	%p9, %p8;
	@%p9 bra 	$L__BB0_12;
	add.s32 	%r67, %r80, %r4;
	mul.wide.s32 	%rd44, %r67, 4;
	add.s64 	%rd45, %rd2, %rd44;
	ld.global.f32 	%f48, [%rd45];
	mad.lo.s32 	%r68, %r80, %r42, %r3;
	mul.wide.u32 	%rd46, %r68, 4;
	add.s64 	%rd47, %rd1, %rd46;
	ld.global.f32 	%f49, [%rd47];
	fma.rn.f32 	%f50, %f48, %f49, %f52;
	st.global.f32 	[%rd3], %f50;
$L__BB0_12:
	ret;

}
	// .globl	_Z13matmul_sharedPfS_S_i
.visible .entry _Z13matmul_sharedPfS_S_i(
	.param .u64 .ptr .align 1 _Z13matmul_sharedPfS_S_i_param_0,
	.param .u64 .ptr .align 1 _Z13matmul_sharedPfS_S_i_param_1,
	.param .u64 .ptr .align 1 _Z13matmul_sharedPfS_S_i_param_2,
	.param .u32 _Z13matmul_sharedPfS_S_i_param_3
)
{
	.local .align 16 .b8 	__local_depot1[16];
	.reg .b64 	%SP;
	.reg .b64 	%SPL;
	.reg .pred 	%p<11>;
	.reg .b32 	%r<96>;
	.reg .b32 	%f<51>;
	.reg .b64 	%rd<46>;
	.reg .b64 	%fd<6>;
	// demoted variable
	.shared .align 4 .b8 _ZZ13matmul_sharedPfS_S_iE8shared_a[16];
	// demoted variable
	.shared .align 4 .b8 _ZZ13matmul_sharedPfS_S_iE8shared_b[16];
	mov.u64 	%SPL, __local_depot1;
	cvta.local.u64 	%SP, %SPL;
	ld.param.u64 	%rd6, [_Z13matmul_sharedPfS_S_i_param_0];
	ld.param.u64 	%rd7, [_Z13matmul_sharedPfS_S_i_param_1];
	ld.param.u64 	%rd5, [_Z13matmul_sharedPfS_S_i_param_2];
	ld.param.u32 	%r43, [_Z13matmul_sharedPfS_S_i_param_3];
	cvta.to.global.u64 	%rd1, %rd7;
	cvta.to.global.u64 	%rd2, %rd6;
	add.u64 	%rd8, %SP, 0;
	add.u64 	%rd3, %SPL, 0;
	mov.u32 	%r1, %tid.y;
	mov.u32 	%r2, %ctaid.x;
	shl.b32 	%r3, %r2, 1;
	mov.u32 	%r4, %tid.x;
	shr.u32 	%r44, %r43, 31;
	add.s32 	%r45, %r43, %r44;
	shr.s32 	%r5, %r45, 1;
	setp.lt.s32 	%p1, %r43, 2;
	@%p1 bra 	$L__BB1_17;
	mov.u32 	%r47, %ctaid.y;
	cvta.to.global.u64 	%rd9, %rd5;
	shl.b32 	%r48, %r47, 1;
	add.s32 	%r49, %r48, %r1;
	mul.lo.s32 	%r6, %r43, %r49;
	shl.b32 	%r50, %r1, 3;
	mov.u32 	%r51, _ZZ13matmul_sharedPfS_S_iE8shared_a;
	add.s32 	%r52, %r51, %r50;
	shl.b32 	%r53, %r4, 2;
	add.s32 	%r7, %r52, %r53;
	mov.u32 	%r54, _ZZ13matmul_sharedPfS_S_iE8shared_b;
	add.s32 	%r55, %r54, %r50;
	add.s32 	%r8, %r55, %r53;
	or.b32  	%r9, %r2, %r47;
	shl.b32 	%r56, %r4, 3;
	add.s32 	%r10, %r51, %r56;
	shl.b32 	%r57, %r1, 2;
	sub.s32 	%r11, %r55, %r57;
	add.s32 	%r58, %r3, %r4;
	add.s32 	%r59, %r6, %r58;
	mul.wide.s32 	%rd10, %r59, 4;
	add.s64 	%rd4, %rd9, %rd10;
	add.s32 	%r60, %r5, -1;
	and.b32  	%r12, %r5, 3;
	setp.lt.u32 	%p2, %r60, 3;
	mov.b32 	%r92, 0;
	@%p2 bra 	$L__BB1_12;
	and.b32  	%r92, %r5, 1073741820;
	neg.s32 	%r91, %r92;
	add.s32 	%r90, %r4, %r6;
	add.s32 	%r61, %r1, 6;
	mad.lo.s32 	%r62, %r43, %r61, %r4;
	add.s32 	%r89, %r62, %r3;
	add.s32 	%r63, %r1, 4;
	mad.lo.s32 	%r64, %r43, %r63, %r4;
	add.s32 	%r88, %r64, %r3;
	add.s32 	%r65, %r1, 2;
	mad.lo.s32 	%r66, %r43, %r65, %r4;
	add.s32 	%r87, %r66, %r3;
	mad.lo.s32 	%r67, %r1, %r43, %r4;
	add.s32 	%r86, %r67, %r3;
	mov.u64 	%rd15, $str;
$L__BB1_3:
	setp.ne.s32 	%p3, %r9, 0;
	mul.wide.u32 	%rd11, %r90, 4;
	add.s64 	%rd12, %rd2, %rd11;
	ld.global.f32 	%f1, [%rd12];
	st.shared.f32 	[%r7], %f1;
	mul.wide.u32 	%rd13, %r86, 4;
	add.s64 	%rd14, %rd1, %rd13;
	ld.global.f32 	%f2, [%rd14];
	st.shared.f32 	[%r8], %f2;
	bar.sync 	0;
	@%p3 bra 	$L__BB1_5;
	ld.shared.f32 	%f3, [%r7];
	cvt.f64.f32 	%fd1, %f3;
	st.local.v2.u32 	[%rd3], {%r1, %r4};
	st.local.f64 	[%rd3+8], %fd1;
	cvta.global.u64 	%rd16, %rd15;
	{ // callseq 0, 0
	.param .b64 param0;
	st.param.b64 	[param0], %rd16;
	.param .b64 param1;
	st.param.b64 	[param1], %rd8;
	.param .b32 retval0;
	call.uni (retval0), 
	vprintf, 
	(
	param0, 
	param1
	);
	ld.param.b32 	%r68, [retval0];
	} // callseq 0
$L__BB1_5:
	ld.global.f32 	%f4, [%rd4];
	ld.shared.f32 	%f5, [%r10];
	ld.shared.f32 	%f6, [%r11];
	fma.rn.f32 	%f7, %f5, %f6, %f4;
	ld.shared.f32 	%f8, [%r10+4];
	ld.shared.f32 	%f9, [%r11+8];
	fma.rn.f32 	%f10, %f8, %f9, %f7;
	st.global.f32 	[%rd4], %f10;
	bar.sync 	0;
	add.s32 	%r70, %r90, 2;
	mul.wide.u32 	%rd18, %r70, 4;
	add.s64 	%rd19, %rd2, %rd18;
	ld.global.f32 	%f11, [%rd19];
	st.shared.f32 	[%r7], %f11;
	mul.wide.u32 	%rd20, %r87, 4;
	add.s64 	%rd21, %rd1, %rd20;
	ld.global.f32 	%f12, [%rd21];
	st.shared.f32 	[%r8], %f12;
	bar.sync 	0;
	@%p3 bra 	$L__BB1_7;
	ld.shared.f32 	%f13, [%r7];
	cvt.f64.f32 	%fd2, %f13;
	st.local.v2.u32 	[%rd3], {%r1, %r4};
	st.local.f64 	[%rd3+8], %fd2;
	cvta.global.u64 	%rd23, %rd15;
	{ // callseq 1, 0
	.param .b64 param0;
	st.param.b64 	[param0], %rd23;
	.param .b64 param1;
	st.param.b64 	[param1], %rd8;
	.param .b32 retval0;
	call.uni (retval0), 
	vprintf, 
	(
	param0, 
	param1
	);
	ld.param.b32 	%r71, [retval0];
	} // callseq 1
$L__BB1_7:
	ld.global.f32 	%f14, [%rd4];
	ld.shared.f32 	%f15, [%r10];
	ld.shared.f32 	%f16, [%r11];
	fma.rn.f32 	%f17, %f15, %f16, %f14;
	ld.shared.f32 	%f18, [%r10+4];
	ld.shared.f32 	%f19, [%r11+8];
	fma.rn.f32 	%f20, %f18, %f19, %f17;
	st.global.f32 	[%rd4], %f20;
	bar.sync 	0;
	add.s32 	%r73, %r90, 4;
	mul.wide.u32 	%rd25, %r73, 4;
	add.s64 	%rd26, %rd2, %rd25;
	ld.global.f32 	%f21, [%rd26];
	st.shared.f32 	[%r7], %f21;
	mul.wide.u32 	%rd27, %r88, 4;
	add.s64 	%rd28, %rd1, %rd27;
	ld.global.f32 	%f22, [%rd28];
	st.shared.f32 	[%r8], %f22;
	bar.sync 	0;
	@%p3 bra 	$L__BB1_9;
	ld.shared.f32 	%f23, [%r7];
	cvt.f64.f32 	%fd3, %f23;
	st.local.v2.u32 	[%rd3], {%r1, %r4};
	st.local.f64 	[%rd3+8], %fd3;
	cvta.global.u64 	%rd30, %rd15;
	{ // callseq 2, 0
	.param .b64 param0;
	st.param.b64 	[param0], %rd30;
	.param .b64 param1;
	st.param.b64 	[param1], %rd8;
	.param .b32 retval0;
	call.uni (retval0), 
	vprintf, 
	(
	param0, 
	param1
	);
	ld.param.b32 	%r74, [retval0];
	} // callseq 2
$L__BB1_9:
	ld.global.f32 	%f24, [%rd4];
	ld.shared.f32 	%f25, [%r10];
	ld.shared.f32 	%f26, [%r11];
	fma.rn.f32 	%f27, %f25, %f26, %f24;
	ld.shared.f32 	%f28, [%r10+4];
	ld.shared.f32 	%f29, [%r11+8];
	fma.rn.f32 	%f30, %f28, %f29, %f27;
	st.global.f32 	[%rd4], %f30;
	bar.sync 	0;
	add.s32 	%r76, %r90, 6;
	mul.wide.u32 	%rd32, %r76, 4;
	add.s64 	%rd33, %rd2, %rd32;
	ld.global.f32 	%f31, [%rd33];
	st.shared.f32 	[%r7], %f31;
	mul.wide.u32 	%rd34, %r89, 4;
	add.s64 	%rd35, %rd1, %rd34;
	ld.global.f32 	%f32, [%rd35];
	st.shared.f32 	[%r8], %f32;
	bar.sync 	0;
	@%p3 bra 	$L__BB1_11;
	ld.shared.f32 	%f33, [%r7];
	cvt.f64.f32 	%fd4, %f33;
	st.local.v2.u32 	[%rd3], {%r1, %r4};
	st.local.f64 	[%rd3+8], %fd4;
	cvta.global.u64 	%rd37, %rd15;
	{ // callseq 3, 0
	.param .b64 param0;
	st.param.b64 	[param0], %rd37;
	.param .b64 param1;
	st.param.b64 	[param1], %rd8;
	.param .b32 retval0;
	call.uni (retval0), 
	vprintf, 
	(
	param0, 
	param1
	);
	ld.param.b32 	%r77, [retval0];
	} // callseq 3
$L__BB1_11:
	ld.global.f32 	%f34, [%rd4];
	ld.shared.f32 	%f35, [%r10];
	ld.shared.f32 	%f36, [%r11];
	fma.rn.f32 	%f37, %f35, %f36, %f34;
	ld.shared.f32 	%f38, [%r10+4];
	ld.shared.f32 	%f39, [%r11+8];
	fma.rn.f32 	%f40, %f38, %f39, %f37;
	st.global.f32 	[%rd4], %f40;
	bar.sync 	0;
	add.s32 	%r91, %r91, 4;
	add.s32 	%r90, %r90, 8;
	shl.b32 	%r79, %r43, 3;
	add.s32 	%r89, %r89, %r79;
	add.s32 	%r88, %r88, %r79;
	add.s32 	%r87, %r87, %r79;
	add.s32 	%r86, %r86, %r79;
	setp.ne.s32 	%p7, %r91, 0;
	@%p7 bra 	$L__BB1_3;
$L__BB1_12:
	setp.eq.s32 	%p8, %r12, 0;
	@%p8 bra 	$L__BB1_17;
	shl.b32 	%r80, %r92, 1;
	add.s32 	%r81, %r1, %r80;
	mad.lo.s32 	%r82, %r43, %r81, %r4;
	add.s32 	%r95, %r82, %r3;
	shl.b32 	%r34, %r43, 1;
	add.s32 	%r83, %r4, %r6;
	add.s32 	%r94, %r83, %r80;
	neg.s32 	%r93, %r12;
	mov.u64 	%rd43, $str;
	add.u64 	%rd45, %SP, 0;
$L__BB1_14:
	.pragma "nounroll";
	setp.ne.s32 	%p9, %r9, 0;
	mul.wide.u32 	%rd39, %r94, 4;
	add.s64 	%rd40, %rd2, %rd39;
	ld.global.f32 	%f41, [%rd40];
	st.shared.f32 	[%r7], %f41;
	mul.wide.u32 	%rd41, %r95, 4;
	add.s64 	%rd42, %rd1, %rd41;
	ld.global.f32 	%f42, [%rd42];
	st.shared.f32 	[%r8], %f42;
	bar.sync 	0;
	@%p9 bra 	$L__BB1_16;
	ld.shared.f32 	%f43, [%r7];
	cvt.f64.f32 	%fd5, %f43;
	st.local.v2.u32 	[%rd3], {%r1, %r4};
	st.local.f64 	[%rd3+8], %fd5;
	cvta.global.u64 	%rd44, %rd43;
	{ // callseq 4, 0
	.param .b64 param0;
	st.param.b64 	[param0], %rd44;
	.param .b64 param1;
	st.param.b64 	[param1], %rd45;
	.param .b32 retval0;
	call.uni (retval0), 
	vprintf, 
	(
	param0, 
	param1
	);
	ld.param.b32 	%r84, [retval0];
	} // callseq 4
$L__BB1_16:
	ld.global.f32 	%f44, [%rd4];
	ld.shared.f32 	%f45, [%r10];
	ld.shared.f32 	%f46, [%r11];
	fma.rn.f32 	%f47, %f45, %f46, %f44;
	ld.shared.f32 	%f48, [%r10+4];
	ld.shared.f32 	%f49, [%r11+8];
	fma.rn.f32 	%f50, %f48, %f49, %f47;
	st.global.f32 	[%rd4], %f50;
	bar.sync 	0;
	add.s32 	%r95, %r95, %r34;
	add.s32 	%r94, %r94, 2;
	add.s32 	%r93, %r93, 1;
	setp.ne.s32 	%p10, %r93, 0;
	@%p10 bra 	$L__BB1_14;
$L__BB1_17:
	ret;

}


// ===== COMPILED SASS (sm_100) =====

	.target	sm_100

	.elftype	@"ET_EXEC"


//--------------------- .note.nv.tkinfo           --------------------------
	.section	.note.nv.tkinfo,"",@"SHT_NOTE"
	.sectionflags	@"SHF_NOTE_NV_TKINFO"
	.tkinfo
        /*0018*/ 	.word	0x00000002
        /*0030*/ 	.string	""
        /*0030*/ 	.string	"ptxas"
        /*0030*/ 	.string	"Cuda compilation tools, release 13.0, V13.0.88"
        /*0030*/ 	.string	"Build cuda_13.0.r13.0/compiler.36424714_0"
        /*0030*/ 	.string	"-arch sm_100 -m 64 "



//--------------------- .note.nv.cuinfo           --------------------------
	.section	.note.nv.cuinfo,"",@"SHT_NOTE"
	.sectionflags	@"SHF_NOTE_NV_CUINFO"
        /*0018*/ 	.short	0x0002
        /*001a*/ 	.short	0x0064
        /*001c*/ 	.short	0x0082
	.zero		2


//--------------------- .nv.info                  --------------------------
	.section	.nv.info,"",@"SHT_CUDA_INFO"
	.align	4


	//----- nvinfo : EIATTR_REGCOUNT
	.align		4
        /*0000*/ 	.byte	0x04, 0x2f
        /*0002*/ 	.short	(.L_2 - .L_1)
	.align		4
.L_1:
        /*0004*/ 	.word	index@(_Z16matmul_no_sharedPfS_S_i)
        /*0008*/ 	.word	0x00000020


	//----- nvinfo : EIATTR_FRAME_SIZE
	.align		4
.L_2:
        /*000c*/ 	.byte	0x04, 0x11
        /*000e*/ 	.short	(.L_4 - .L_3)
	.align		4
.L_3:
        /*0010*/ 	.word	index@(_Z16matmul_no_sharedPfS_S_i)
        /*0014*/ 	.word	0x00000000


	//----- nvinfo : EIATTR_REGCOUNT
	.align		4
.L_4:
        /*0018*/ 	.byte	0x04, 0x2f
        /*001a*/ 	.short	(.L_6 - .L_5)
	.align		4
.L_5:
        /*001c*/ 	.word	index@(_Z13matmul_sharedPfS_S_i)
        /*0020*/ 	.word	0x00000022


	//----- nvinfo : EIATTR_FRAME_SIZE
	.align		4
.L_6:
        /*0024*/ 	.byte	0x04, 0x11
        /*0026*/ 	.short	(.L_8 - .L_7)
	.align		4
.L_7:
        /*0028*/ 	.word	index@(_Z13matmul_sharedPfS_S_i)
        /*002c*/ 	.word	0x00000010


	//----- nvinfo : EIATTR_MIN_STACK_SIZE
	.align		4
.L_8:
        /*0030*/ 	.byte	0x04, 0x12
        /*0032*/ 	.short	(.L_10 - .L_9)
	.align		4
.L_9:
        /*0034*/ 	.word	index@(_Z13matmul_sharedPfS_S_i)
        /*0038*/ 	.word	0x00000010


	//----- nvinfo : EIATTR_MIN_STACK_SIZE
	.align		4
.L_10:
        /*003c*/ 	.byte	0x04, 0x12
        /*003e*/ 	.short	(.L_12 - .L_11)
	.align		4
.L_11:
        /*0040*/ 	.word	index@(_Z16matmul_no_sharedPfS_S_i)
        /*0044*/ 	.word	0x00000000
.L_12:


//--------------------- .nv.compat                --------------------------
	.section	.nv.compat,"",@"SHT_CUDA_COMPAT_INFO"
	.align	4
        /*0000*/ 	.byte	0x02, 0x09, 0x00, 0x00, 0x02, 0x02, 0x01, 0x00, 0x02, 0x05, 0x05, 0x00, 0x03, 0x07, 0x01, 0x01
        /*0010*/ 	.byte	0x02, 0x03, 0x00, 0x00, 0x02, 0x06, 0x01, 0x00, 0x04, 0x0b, 0x08, 0x00, 0x09, 0x00, 0x00, 0x00
        /*0020*/ 	.byte	0x00, 0x00, 0x00, 0x00


//--------------------- .nv.info._Z13matmul_sharedPfS_S_i --------------------------
	.section	.nv.info._Z13matmul_sharedPfS_S_i,"",@"SHT_CUDA_INFO"
	.sectionflags	@""
	.align	4


	//----- nvinfo : EIATTR_CUDA_API_VERSION
	.align		4
        /*0000*/ 	.byte	0x04, 0x37
        /*0002*/ 	.short	(.L_14 - .L_13)
.L_13:
        /*0004*/ 	.word	0x00000082


	//----- nvinfo : EIATTR_KPARAM_INFO
	.align		4
.L_14:
        /*0008*/ 	.byte	0x04, 0x17
        /*000a*/ 	.short	(.L_16 - .L_15)
.L_15:
        /*000c*/ 	.word	0x00000000
        /*0010*/ 	.short	0x0003
        /*0012*/ 	.short	0x0018
        /*0014*/ 	.byte	0x00, 0xf0, 0x11, 0x00


	//----- nvinfo : EIATTR_KPARAM_INFO
	.align		4
.L_16:
        /*0018*/ 	.byte	0x04, 0x17
        /*001a*/ 	.short	(.L_18 - .L_17)
.L_17:
        /*001c*/ 	.word	0x00000000
        /*0020*/ 	.short	0x0002
        /*0022*/ 	.short	0x0010
        /*0024*/ 	.byte	0x00, 0xf5, 0x21, 0x00


	//----- nvinfo : EIATTR_KPARAM_INFO
	.align		4
.L_18:
        /*0028*/ 	.byte	0x04, 0x17
        /*002a*/ 	.short	(.L_20 - .L_19)
.L_19:
        /*002c*/ 	.word	0x00000000
        /*0030*/ 	.short	0x0001
        /*0032*/ 	.short	0x0008
        /*0034*/ 	.byte	0x00, 0xf5, 0x21, 0x00


	//----- nvinfo : EIATTR_KPARAM_INFO
	.align		4
.L_20:
        /*0038*/ 	.byte	0x04, 0x17
        /*003a*/ 	.short	(.L_22 - .L_21)
.L_21:
        /*003c*/ 	.word	0x00000000
        /*0040*/ 	.short	0x0000
        /*0042*/ 	.short	0x0000
        /*0044*/ 	.byte	0x00, 0xf5, 0x21, 0x00


	//----- nvinfo : EIATTR_SPARSE_MMA_MASK
	.align		4
.L_22:
        /*0048*/ 	.byte	0x03, 0x50
        /*004a*/ 	.short	0x0000


	//----- nvinfo : EIATTR_MAXREG_COUNT
	.align		4
        /*004c*/ 	.byte	0x03, 0x1b
        /*004e*/ 	.short	0x00ff


	//----- nvinfo : EIATTR_NUM_BARRIERS
	.align		4
        /*0050*/ 	.byte	0x02, 0x4c
        /*0052*/ 	.byte	0x01
	.zero		1


	//----- nvinfo : EIATTR_EXTERNS
	.align		4
        /*0054*/ 	.byte	0x04, 0x0f
        /*0056*/ 	.short	(.L_24 - .L_23)


	//   ....[0]....
	.align		4
.L_23:
        /*0058*/ 	.word	index@(vprintf)


	//----- nvinfo : EIATTR_MERCURY_ISA_VERSION
	.align		4
.L_24:
        /*005c*/ 	.byte	0x03, 0x5f
        /*005e*/ 	.short	0x0101


	//----- nvinfo : EIATTR_VRC_CTA_INIT_COUNT
	.align		4
        /*0060*/ 	.byte	0x02, 0x4a
	.zero		1
	.zero		1


	//----- nvinfo : EIATTR_SYSCALL_OFFSETS
	.align		4
        /*0064*/ 	.byte	0x04, 0x46
        /*0066*/ 	.short	(.L_26 - .L_25)


	//   ....[0]....
.L_25:
        /*0068*/ 	.word	0x00000550


	//   ....[1]....
        /*006c*/ 	.word	0x00000770


	//   ....[2]....
        /*0070*/ 	.word	0x00000990


	//   ....[3]....
        /*0074*/ 	.word	0x00000bb0


	//   ....[4]....
        /*0078*/ 	.word	0x00000f00


	//----- nvinfo : EIATTR_EXIT_INSTR_OFFSETS
	.align		4
.L_26:
        /*007c*/ 	.byte	0x04, 0x1c
        /*007e*/ 	.short	(.L_28 - .L_27)


	//   ....[0]....
.L_27:
        /*0080*/ 	.word	0x00000060


	//   ....[1]....
        /*0084*/ 	.word	0x00000d00


	//   ....[2]....
        /*0088*/ 	.word	0x00001000


	//----- nvinfo : EIATTR_CBANK_PARAM_SIZE
	.align		4
.L_28:
        /*008c*/ 	.byte	0x03, 0x19
        /*008e*/ 	.short	0x001c


	//----- nvinfo : EIATTR_PARAM_CBANK
	.align		4
        /*0090*/ 	.byte	0x04, 0x0a
        /*0092*/ 	.short	(.L_30 - .L_29)
	.align		4
.L_29:
        /*0094*/ 	.word	index@(.nv.constant0._Z13matmul_sharedPfS_S_i)
        /*0098*/ 	.short	0x0380
        /*009a*/ 	.short	0x001c


	//----- nvinfo : EIATTR_SW_WAR
	.align		4
.L_30:
        /*009c*/ 	.byte	0x04, 0x36
        /*009e*/ 	.short	(.L_32 - .L_31)
.L_31:
        /*00a0*/ 	.word	0x00000008
.L_32:


//--------------------- .nv.info._Z16matmul_no_sharedPfS_S_i --------------------------
	.section	.nv.info._Z16matmul_no_sharedPfS_S_i,"",@"SHT_CUDA_INFO"
	.sectionflags	@""
	.align	4


	//----- nvinfo : EIATTR_CUDA_API_VERSION
	.align		4
        /*0000*/ 	.byte	0x04, 0x37
        /*0002*/ 	.short	(.L_34 - .L_33)
.L_33:
        /*0004*/ 	.word	0x00000082


	//----- nvinfo : EIATTR_KPARAM_INFO
	.align		4
.L_34:
        /*0008*/ 	.byte	0x04, 0x17
        /*000a*/ 	.short	(.L_36 - .L_35)
.L_35:
        /*000c*/ 	.word	0x00000000
        /*0010*/ 	.short	0x0003
        /*0012*/ 	.short	0x0018
        /*0014*/ 	.byte	0x00, 0xf0, 0x11, 0x00


	//----- nvinfo : EIATTR_KPARAM_INFO
	.align		4
.L_36:
        /*0018*/ 	.byte	0x04, 0x17
        /*001a*/ 	.short	(.L_38 - .L_37)
.L_37:
        /*001c*/ 	.word	0x00000000
        /*0020*/ 	.short	0x0002
        /*0022*/ 	.short	0x0010
        /*0024*/ 	.byte	0x00, 0xf5, 0x21, 0x00


	//----- nvinfo : EIATTR_KPARAM_INFO
	.align		4
.L_38:
        /*0028*/ 	.byte	0x04, 0x17
        /*002a*/ 	.short	(.L_40 - .L_39)
.L_39:
        /*002c*/ 	.word	0x00000000
        /*0030*/ 	.short	0x0001
        /*0032*/ 	.short	0x0008
        /*0034*/ 	.byte	0x00, 0xf5, 0x21, 0x00


	//----- nvinfo : EIATTR_KPARAM_INFO
	.align		4
.L_40:
        /*0038*/ 	.byte	0x04, 0x17
        /*003a*/ 	.short	(.L_42 - .L_41)
.L_41:
        /*003c*/ 	.word	0x00000000
        /*0040*/ 	.short	0x0000
        /*0042*/ 	.short	0x0000
        /*0044*/ 	.byte	0x00, 0xf5, 0x21, 0x00


	//----- nvinfo : EIATTR_SPARSE_MMA_MASK
	.align		4
.L_42:
        /*0048*/ 	.byte	0x03, 0x50
        /*004a*/ 	.short	0x0000


	//----- nvinfo : EIATTR_MAXREG_COUNT
	.align		4
        /*004c*/ 	.byte	0x03, 0x1b
        /*004e*/ 	.short	0x00ff


	//----- nvinfo : EIATTR_MERCURY_ISA_VERSION
	.align		4
        /*0050*/ 	.byte	0x03, 0x5f
        /*0052*/ 	.short	0x0101


	//----- nvinfo : EIATTR_VRC_CTA_INIT_COUNT
	.align		4
        /*0054*/ 	.byte	0x02, 0x4a
	.zero		1
	.zero		1


	//----- nvinfo : EIATTR_EXIT_INSTR_OFFSETS
	.align		4
        /*0058*/ 	.byte	0x04, 0x1c
        /*005a*/ 	.short	(.L_44 - .L_43)


	//   ....[0]....
.L_43:
        /*005c*/ 	.word	0x00000030


	//   ....[1]....
        /*0060*/ 	.word	0x00000610


	//   ....[2]....
        /*0064*/ 	.word	0x00000830


	//   ....[3]....
        /*0068*/ 	.word	0x00000990


	//   ....[4]....
        /*006c*/ 	.word	0x00000a40


	//----- nvinfo : EIATTR_CBANK_PARAM_SIZE
	.align		4
.L_44:
        /*0070*/ 	.byte	0x03, 0x19
        /*0072*/ 	.short	0x001c


	//----- nvinfo : EIATTR_PARAM_CBANK
	.align		4
        /*0074*/ 	.byte	0x04, 0x0a
        /*0076*/ 	.short	(.L_46 - .L_45)
	.align		4
.L_45:
        /*0078*/ 	.word	index@(.nv.constant0._Z16matmul_no_sharedPfS_S_i)
        /*007c*/ 	.short	0x0380
        /*007e*/ 	.short	0x001c


	//----- nvinfo : EIATTR_SW_WAR
	.align		4
.L_46:
        /*0080*/ 	.byte	0x04, 0x36
        /*0082*/ 	.short	(.L_48 - .L_47)
.L_47:
        /*0084*/ 	.word	0x00000008
.L_48:


//--------------------- .nv.callgraph             --------------------------
	.section	.nv.callgraph,"",@"SHT_CUDA_CALLGRAPH"
	.align	4
	.sectionentsize	8
	.align		4
        /*0000*/ 	.word	0x00000000
	.align		4
        /*0004*/ 	.word	0xffffffff
	.align		4
        /*0008*/ 	.word	index@(_Z13matmul_sharedPfS_S_i)
	.align		4
        /*000c*/ 	.word	index@(vprintf)
	.align		4
        /*0010*/ 	.word	0x00000000
	.align		4
        /*0014*/ 	.word	0xfffffffe
	.align		4
        /*0018*/ 	.word	0x00000000
	.align		4
        /*001c*/ 	.word	0xfffffffd
	.align		4
        /*0020*/ 	.word	0x00000000
	.align		4
        /*0024*/ 	.word	0xfffffffc


//--------------------- .nv.constant4             --------------------------
	.section	.nv.constant4,"a",@progbits
	.align	8
	.align		8
.nv.constant4:
        /*0000*/ 	.dword	vprintf
	.align		8
        /*0008*/ 	.dword	$str


//--------------------- .text._Z13matmul_sharedPfS_S_i --------------------------
	.section	.text._Z13matmul_sharedPfS_S_i,"ax",@progbits
	.align	128
        .global         _Z13matmul_sharedPfS_S_i
        .type           _Z13matmul_sharedPfS_S_i,@function
        .size           _Z13matmul_sharedPfS_S_i,(.L_x_14 - _Z13matmul_sharedPfS_S_i)
        .other          _Z13matmul_sharedPfS_S_i,@"STO_CUDA_ENTRY STV_DEFAULT"
_Z13matmul_sharedPfS_S_i:
.text._Z13matmul_sharedPfS_S_i:
[----:B------:R-:W0:Y:S01]  /*0000*/  LDC R1, c[0x0][0x37c] ;  /* 0x0000df00ff017b82 */ /* 0x000e220000000800 */
[----:B------:R-:W1:Y:S01]  /*0010*/  LDCU UR7, c[0x0][0x398] ;  /* 0x00007300ff0777ac */ /* 0x000e620008000800 */
[----:B0-----:R-:W-:-:S04]  /*0020*/  IADD3 R1, PT, PT, R1, -0x10, RZ ;  /* 0xfffffff001017810 */ /* 0x001fc80007ffe0ff */
[----:B------:R-:W-:Y:S01]  /*0030*/  R2UR UR4, R1 ;  /* 0x00000000010472ca */ /* 0x000fe200000e0000 */
[----:B-1----:R-:W-:-:S06]  /*0040*/  UISETP.GE.AND UP0, UPT, UR7, 0x2, UPT ;  /* 0x000000020700788c */ /* 0x002fcc000bf06270 */
[----:B------:R-:W-:-:S13]  /*0050*/  PLOP3.LUT P0, PT, PT, PT, UP0, 0x80, 0x8 ;  /* 0x000000000008781c */ /* 0x000fda0003f0f008 */
[----:B------:R-:W-:Y:S05]  /*0060*/  @!P0 EXIT ;  /* 0x000000000000894d */ /* 0x000fea0003800000 */
[----:B------:R-:W0:Y:S01]  /*0070*/  S2UR UR6, SR_CgaCtaId ;  /* 0x00000000000679c3 */ /* 0x000e220000008800 */
[----:B------:R-:W1:Y:S01]  /*0080*/  LDCU UR39, c[0x0][0x2f8] ;  /* 0x00005f00ff2777ac */ /* 0x000e620008000800 */
[----:B------:R-:W2:Y:S01]  /*0090*/  S2R R3, SR_CTAID.Y ;  /* 0x0000000000037919 */ /* 0x000ea20000002600 */
[----:B------:R-:W3:Y:S01]  /*00a0*/  LDCU UR40, c[0x0][0x2fc] ;  /* 0x00005f80ff2877ac */ /* 0x000ee20008000800 */
[----:B------:R-:W2:Y:S04]  /*00b0*/  S2R R16, SR_TID.Y ;  /* 0x0000000000107919 */ /* 0x000ea80000002200 */
[----:B------:R-:W4:Y:S01]  /*00c0*/  S2UR UR43, SR_CTAID.X ;  /* 0x00000000002b79c3 */ /* 0x000f220000002500 */
[----:B------:R-:W-:Y:S01]  /*00d0*/  UMOV UR5, 0x400 ;  /* 0x0000040000057882 */ /* 0x000fe20000000000 */
[----:B------:R-:W5:Y:S01]  /*00e0*/  S2R R17, SR_TID.X ;  /* 0x0000000000117919 */ /* 0x000f620000002100 */
[----:B------:R-:W2:Y:S01]  /*00f0*/  LDCU.64 UR36, c[0x0][0x358] ;  /* 0x00006b00ff2477ac */ /* 0x000ea20008000a00 */
[----:B------:R-:W-:-:S04]  /*0100*/  UMOV UR38, URZ ;  /* 0x000000ff00267c82 */ /* 0x000fc80008000000 */
[----:B------:R-:W5:Y:S01]  /*0110*/  LDC.64 R30, c[0x0][0x390] ;  /* 0x0000e400ff1e7b82 */ /* 0x000f620000000a00 */
[----:B-1----:R-:W-:Y:S02]  /*0120*/  UIADD3 UR39, UP0, UPT, UR4, UR39, URZ ;  /* 0x0000002704277290 */ /* 0x002fe4000ff1e0ff */
[----:B------:R-:W-:Y:S02]  /*0130*/  ULEA.HI UR4, UR7, UR7, URZ, 0x1 ;  /* 0x0000000707047291 */ /* 0x000fe4000f8f08ff */
[----:B---3--:R-:W-:-:S03]  /*0140*/  UIADD3.X UR40, UPT, UPT, URZ, UR40, URZ, UP0, !UPT ;  /* 0x00000028ff287290 */ /* 0x008fc600087fe4ff */
[----:B------:R-:W1:Y:S01]  /*0150*/  S2UR UR41, SR_CTAID.Y ;  /* 0x00000000002979c3 */ /* 0x000e620000002600 */
[----:B0-----:R-:W-:Y:S02]  /*0160*/  ULEA UR8, UR6, UR5, 0x18 ;  /* 0x0000000506087291 */ /* 0x001fe4000f8ec0ff */
[----:B------:R-:W-:Y:S02]  /*0170*/  UIADD3 UR5, UPT, UPT, UR5, 0x10, URZ ;  /* 0x0000001005057890 */ /* 0x000fe4000fffe0ff */
[----:B------:R-:W-:Y:S02]  /*0180*/  USHF.R.S32.HI UR4, URZ, 0x1, UR4 ;  /* 0x00000001ff047899 */ /* 0x000fe40008011404 */
[----:B------:R-:W-:Y:S01]  /*0190*/  ULEA UR5, UR6, UR5, 0x18 ;  /* 0x0000000506057291 */ /* 0x000fe2000f8ec0ff */
[----:B----4-:R-:W-:Y:S01]  /*01a0*/  IMAD.U32 R0, RZ, RZ, UR43 ;  /* 0x0000002bff007e24 */ /* 0x010fe2000f8e00ff */
[----:B------:R-:W-:Y:S02]  /*01b0*/  UIADD3 UR6, UPT, UPT, UR4, -0x1, URZ ;  /* 0xffffffff04067890 */ /* 0x000fe4000fffe0ff */
[----:B------:R-:W-:-:S02]  /*01c0*/  ULOP3.LUT UR45, UR4, 0x3, URZ, 0xc0, !UPT ;  /* 0x00000003042d7892 */ /* 0x000fc4000f8ec0ff */
[----:B------:R-:W-:Y:S01]  /*01d0*/  UISETP.GE.U32.AND UP0, UPT, UR6, 0x3, UPT ;  /* 0x000000030600788c */ /* 0x000fe2000bf06070 */
[----:B--2---:R-:W-:Y:S02]  /*01e0*/  LEA R28, R3, R16, 0x1 ;  /* 0x00000010031c7211 */ /* 0x004fe400078e08ff */
[----:B------:R-:W-:Y:S01]  /*01f0*/  LEA R22, R16, UR5, 0x3 ;  /* 0x0000000510167c11 */ /* 0x000fe2000f8e18ff */
[----:B-----5:R-:W-:Y:S01]  /*0200*/  IMAD R3, R0, 0x2, R17 ;  /* 0x0000000200037824 */ /* 0x020fe200078e0211 */
[----:B------:R-:W-:-:S03]  /*0210*/  LEA R2, R16, UR8, 0x3 ;  /* 0x0000000810027c11 */ /* 0x000fc6000f8e18ff */
[C-C-:B------:R-:W-:Y:S01]  /*0220*/  IMAD R19, R17.reuse, 0x4, R22.reuse ;  /* 0x0000000411137824 */ /* 0x140fe200078e0216 */
[C---:B------:R-:W-:Y:S01]  /*0230*/  LEA R18, R17.reuse, UR8, 0x3 ;  /* 0x0000000811127c11 */ /* 0x040fe2000f8e18ff */
[----:B------:R-:W-:Y:S01]  /*0240*/  IMAD R3, R28, UR7, R3 ;  /* 0x000000071c037c24 */ /* 0x000fe2000f8e0203 */
[----:B------:R-:W-:Y:S01]  /*0250*/  LEA R2, R17, R2, 0x2 ;  /* 0x0000000211027211 */ /* 0x000fe200078e10ff */
[----:B------:R-:W-:Y:S01]  /*0260*/  IMAD R22, R16, -0x4, R22 ;  /* 0xfffffffc10167824 */ /* 0x000fe200078e0216 */
[----:B-1----:R-:W-:Y:S01]  /*0270*/  ULOP3.LUT UR41, UR43, UR41, URZ, 0xfc, !UPT ;  /* 0x000000292b297292 */ /* 0x002fe2000f8efcff */
[----:B------:R-:W-:Y:S01]  /*0280*/  IMAD.WIDE R30, R3, 0x4, R30 ;  /* 0x00000004031e7825 */ /* 0x000fe200078e021e */
[----:B------:R-:W-:Y:S10]  /*0290*/  BRA.U !UP0, `(.L_x_0) ;  /* 0x0000000908947547 */ /* 0x000ff4000b800000 */
[C---:B------:R-:W-:Y:S01]  /*02a0*/  IADD3 R4, PT, PT, R16.reuse, 0x4, RZ ;  /* 0x0000000410047810 */ /* 0x040fe20007ffe0ff */
[----:B------:R-:W-:Y:S01]  /*02b0*/  IMAD.U32 R25, RZ, RZ, UR43 ;  /* 0x0000002bff197e24 */ /* 0x000fe2000f8e00ff */
[C---:B------:R-:W-:Y:S01]  /*02c0*/  IADD3 R6, PT, PT, R16.reuse, 0x2, RZ ;  /* 0x0000000210067810 */ /* 0x040fe20007ffe0ff */
[----:B------:R-:W-:Y:S01]  /*02d0*/  IMAD.U32 R5, RZ, RZ, UR43 ;  /* 0x0000002bff057e24 */ /* 0x000fe2000f8e00ff */
[C---:B------:R-:W-:Y:S01]  /*02e0*/  IADD3 R0, PT, PT, R16.reuse, 0x6, RZ ;  /* 0x0000000610007810 */ /* 0x040fe20007ffe0ff */
[--C-:B------:R-:W-:Y:S01]  /*02f0*/  IMAD R23, R16, UR7, R17.reuse ;  /* 0x0000000710177c24 */ /* 0x100fe2000f8e0211 */
[----:B------:R-:W-:Y:S01]  /*0300*/  MOV R8, UR43 ;  /* 0x0000002b00087c02 */ /* 0x000fe20008000f00 */
[--C-:B------:R-:W-:Y:S01]  /*0310*/  IMAD R4, R4, UR7, R17.reuse ;  /* 0x0000000704047c24 */ /* 0x100fe2000f8e0211 */
[----:B------:R-:W-:Y:S01]  /*0320*/  ULOP3.LUT UR38, UR4, 0x3ffffffc, URZ, 0xc0, !UPT ;  /* 0x3ffffffc04267892 */ /* 0x000fe2000f8ec0ff */
[--C-:B------:R-:W-:Y:S01]  /*0330*/  IMAD R6, R6, UR7, R17.reuse ;  /* 0x0000000706067c24 */ /* 0x100fe2000f8e0211 */
[----:B------:R-:W-:Y:S01]  /*0340*/  LEA R23, R8, R23, 0x1 ;  /* 0x0000001708177211 */ /* 0x000fe200078e08ff */
[----:B------:R-:W-:Y:S01]  /*0350*/  IMAD.U32 R3, RZ, RZ, UR43 ;  /* 0x0000002bff037e24 */ /* 0x000fe2000f8e00ff */
[----:B------:R-:W-:Y:S01]  /*0360*/  LEA R25, R25, R4, 0x1 ;  /* 0x0000000419197211 */ /* 0x000fe200078e08ff */
[--C-:B------:R-:W-:Y:S01]  /*0370*/  IMAD R0, R0, UR7, R17.reuse ;  /* 0x0000000700007c24 */ /* 0x100fe2000f8e0211 */
[----:B------:R-:W-:Y:S01]  /*0380*/  LEA R26, R5, R6, 0x1 ;  /* 0x00000006051a7211 */ /* 0x000fe200078e08ff */
[----:B------:R-:W-:Y:S01]  /*0390*/  IMAD R27, R28, UR7, R17 ;  /* 0x000000071c1b7c24 */ /* 0x000fe2000f8e0211 */
[----:B------:R-:W0:Y:S01]  /*03a0*/  LDCU UR42, c[0x0][0x398] ;  /* 0x00007300ff2a77ac */ /* 0x000e220008000800 */
[----:B------:R-:W-:Y:S01]  /*03b0*/  IMAD R24, R3, 0x2, R0 ;  /* 0x0000000203187824 */ /* 0x000fe200078e0200 */
[----:B------:R-:W-:-:S12]  /*03c0*/  UIADD3 UR46, UPT, UPT, -UR38, URZ, URZ ;  /* 0x000000ff262e7290 */ /* 0x000fd8000fffe1ff */
.L_x_5:
[----:B------:R-:W1:Y:S08]  /*03d0*/  LDC.64 R4, c[0x0][0x380] ;  /* 0x0000e000ff047b82 */ /* 0x000e700000000a00 */
[----:B------:R-:W2:Y:S01]  /*03e0*/  LDC.64 R6, c[0x0][0x388] ;  /* 0x0000e200ff067b82 */ /* 0x000ea20000000a00 */
[----:B-1----:R-:W-:-:S06]  /*03f0*/  IMAD.WIDE.U32 R4, R27, 0x4, R4 ;  /* 0x000000041b047825 */ /* 0x002fcc00078e0004 */
[----:B------:R-:W3:Y:S01]  /*0400*/  LDG.E R5, desc[UR36][R4.64] ;  /* 0x0000002404057981 */ /* 0x000ee2000c1e1900 */
[----:B--2---:R-:W-:-:S06]  /*0410*/  IMAD.WIDE.U32 R6, R23, 0x4, R6 ;  /* 0x0000000417067825 */ /* 0x004fcc00078e0006 */
[----:B------:R-:W2:Y:S01]  /*0420*/  LDG.E R6, desc[UR36][R6.64] ;  /* 0x0000002406067981 */ /* 0x000ea2000c1e1900 */
[----:B------:R-:W-:-:S04]  /*0430*/  UISETP.NE.AND UP0, UPT, UR41, URZ, UPT ;  /* 0x000000ff2900728c */ /* 0x000fc8000bf05270 */
[----:B------:R-:W-:Y:S01]  /*0440*/  UP2UR UR44, UPR, URZ, 0x1 ;  /* 0x00000001ff2c7883 */ /* 0x000fe20008000000 */
[----:B---3--:R1:W-:Y:S04]  /*0450*/  STS [R2], R5 ;  /* 0x0000000502007388 */ /* 0x0083e80000000800 */
[----:B--2---:R1:W-:Y:S01]  /*0460*/  STS [R19], R6 ;  /* 0x0000000613007388 */ /* 0x0043e20000000800 */
[----:B------:R-:W-:Y:S06]  /*0470*/  BAR.SYNC.DEFER_BLOCKING 0x0 ;  /* 0x0000000000007b1d */ /* 0x000fec0000010000 */
[----:B------:R-:W-:Y:S05]  /*0480*/  BRA.U UP0, `(.L_x_1) ;  /* 0x0000000100347547 */ /* 0x000fea000b800000 */
[----:B------:R-:W2:Y:S01]  /*0490*/  LDS R0, [R2] ;  /* 0x0000000002007984 */ /* 0x000ea20000000800 */
[----:B------:R-:W-:Y:S01]  /*04a0*/  MOV R8, 0x0 ;  /* 0x0000000000087802 */ /* 0x000fe20000000f00 */
[----:B------:R-:W3:Y:S01]  /*04b0*/  LDCU.64 UR4, c[0x4][0x8] ;  /* 0x01000100ff0477ac */ /* 0x000ee20008000a00 */
[----:B-1----:R-:W-:Y:S01]  /*04c0*/  MOV R6, UR39 ;  /* 0x0000002700067c02 */ /* 0x002fe20008000f00 */
[----:B------:R1:W-:Y:S01]  /*04d0*/  STL.64 [R1], R16 ;  /* 0x0000001001007387 */ /* 0x0003e20000100a00 */
[----:B------:R-:W-:Y:S02]  /*04e0*/  IMAD.U32 R7, RZ, RZ, UR40 ;  /* 0x00000028ff077e24 */ /* 0x000fe4000f8e00ff */
[----:B------:R-:W4:Y:S01]  /*04f0*/  LDC.64 R8, c[0x4][R8] ;  /* 0x0100000008087b82 */ /* 0x000f220000000a00 */
[----:B---3--:R-:W-:Y:S01]  /*0500*/  IMAD.U32 R4, RZ, RZ, UR4 ;  /* 0x00000004ff047e24 */ /* 0x008fe2000f8e00ff */
[----:B------:R-:W-:Y:S01]  /*0510*/  MOV R5, UR5 ;  /* 0x0000000500057c02 */ /* 0x000fe20008000f00 */
[----:B--2---:R-:W2:Y:S02]  /*0520*/  F2F.F64.F32 R10, R0 ;  /* 0x00000000000a7310 */ /* 0x004ea40000201800 */
[----:B--2-4-:R1:W-:Y:S04]  /*0530*/  STL.64 [R1+0x8], R10 ;  /* 0x0000080a01007387 */ /* 0x0143e80000100a00 */
[----:B------:R-:W-:-:S07]  /*0540*/  LEPC R20, `(.L_x_1) ;  /* 0x000000001014794e */ /* 0x000fce0000000000 */
[----:B01----:R-:W-:Y:S05]  /*0550*/  CALL.ABS.NOINC R8 ;  /* 0x0000000008007343 */ /* 0x003fea0003c00000 */
.L_x_1:
[----:B------:R-:W2:Y:S01]  /*0560*/  LDG.E R3, desc[UR36][R30.64] ;  /* 0x000000241e037981 */ /* 0x000ea2000c1e1900 */
[----:B------:R-:W3:Y:S01]  /*0570*/  LDC.64 R8, c[0x0][0x380] ;  /* 0x0000e000ff087b82 */ /* 0x000ee20000000a00 */
[----:B------:R-:W-:Y:S05]  /*0580*/  WARPSYNC.ALL ;  /* 0x0000000000007948 */ /* 0x000fea0003800000 */
[----:B------:R-:W-:Y:S02]  /*0590*/  LDS R0, [R22] ;  /* 0x0000000016007984 */ /* 0x000fe40000000800 */
[----:B-1----:R-:W1:Y:S02]  /*05a0*/  LDC.64 R6, c[0x0][0x388] ;  /* 0x0000e200ff067b82 */ /* 0x002e640000000a00 */
[----:B------:R-:W2:Y:S04]  /*05b0*/  LDS.64 R4, [R18] ;  /* 0x0000000012047984 */ /* 0x000ea80000000a00 */
[----:B------:R-:W4:Y:S01]  /*05c0*/  LDS R11, [R22+0x8] ;  /* 0x00000800160b7984 */ /* 0x000f220000000800 */
[----:B-1----:R-:W-:-:S04]  /*05d0*/  IMAD.WIDE.U32 R6, R26, 0x4, R6 ;  /* 0x000000041a067825 */ /* 0x002fc800078e0006 */
[----:B--2---:R-:W-:Y:S01]  /*05e0*/  FFMA R0, R4, R0, R3 ;  /* 0x0000000004007223 */ /* 0x004fe20000000003 */
[----:B------:R-:W-:-:S03]  /*05f0*/  IADD3 R3, PT, PT, R27, 0x2, RZ ;  /* 0x000000021b037810 */ /* 0x000fc60007ffe0ff */
[----:B----4-:R-:W-:Y:S02]  /*0600*/  FFMA R5, R11, R5, R0 ;  /* 0x000000050b057223 */ /* 0x010fe40000000000 */
[----:B---3--:R-:W-:-:S03]  /*0610*/  IMAD.WIDE.U32 R8, R3, 0x4, R8 ;  /* 0x0000000403087825 */ /* 0x008fc600078e0008 */
[----:B------:R1:W-:Y:S01]  /*0620*/  STG.E desc[UR36][R30.64], R5 ;  /* 0x000000051e007986 */ /* 0x0003e2000c101924 */
[----:B------:R-:W-:Y:S06]  /*0630*/  BAR.SYNC.DEFER_BLOCKING 0x0 ;  /* 0x0000000000007b1d */ /* 0x000fec0000010000 */
[----:B------:R-:W2:Y:S04]  /*0640*/  LDG.E R9, desc[UR36][R8.64] ;  /* 0x0000002408097981 */ /* 0x000ea8000c1e1900 */
[----:B------:R-:W3:Y:S01]  /*0650*/  LDG.E R6, desc[UR36][R6.64] ;  /* 0x0000002406067981 */ /* 0x000ee2000c1e1900 */
[----:B------:R-:W-:-:S03]  /*0660*/  UISETP.NE.AND UP0, UPT, UR41, URZ, UPT ;  /* 0x000000ff2900728c */ /* 0x000fc6000bf05270 */
[----:B--2---:R1:W-:Y:S04]  /*0670*/  STS [R2], R9 ;  /* 0x0000000902007388 */ /* 0x0043e80000000800 */
[----:B---3--:R1:W-:Y:S01]  /*0680*/  STS [R19], R6 ;  /* 0x0000000613007388 */ /* 0x0083e20000000800 */
[----:B------:R-:W-:Y:S06]  /*0690*/  BAR.SYNC.DEFER_BLOCKING 0x0 ;  /* 0x0000000000007b1d */ /* 0x000fec0000010000 */
[----:B------:R-:W-:Y:S05]  /*06a0*/  BRA.U UP0, `(.L_x_2) ;  /* 0x0000000100347547 */ /* 0x000fea000b800000 */
[----:B------:R-:W2:Y:S01]  /*06b0*/  LDS R0, [R2] ;  /* 0x0000000002007984 */ /* 0x000ea20000000800 */
[----:B------:R-:W-:Y:S01]  /*06c0*/  MOV R8, 0x0 ;  /* 0x0000000000087802 */ /* 0x000fe20000000f00 */
[----:B------:R-:W3:Y:S01]  /*06d0*/  LDCU.64 UR4, c[0x4][0x8] ;  /* 0x01000100ff0477ac */ /* 0x000ee20008000a00 */
[----:B-1----:R-:W-:Y:S01]  /*06e0*/  MOV R6, UR39 ;  /* 0x0000002700067c02 */ /* 0x002fe20008000f00 */
[----:B------:R1:W-:Y:S01]  /*06f0*/  STL.64 [R1], R16 ;  /* 0x0000001001007387 */ /* 0x0003e20000100a00 */
[----:B------:R-:W-:Y:S02]  /*0700*/  MOV R7, UR40 ;  /* 0x0000002800077c02 */ /* 0x000fe40008000f00 */
[----:B------:R-:W4:Y:S01]  /*0710*/  LDC.64 R8, c[0x4][R8] ;  /* 0x0100000008087b82 */ /* 0x000f220000000a00 */
[----:B---3--:R-:W-:Y:S01]  /*0720*/  MOV R4, UR4 ;  /* 0x0000000400047c02 */ /* 0x008fe20008000f00 */
[----:B------:R-:W-:Y:S01]  /*0730*/  IMAD.U32 R5, RZ, RZ, UR5 ;  /* 0x00000005ff057e24 */ /* 0x000fe2000f8e00ff */
[----:B--2---:R-:W2:Y:S02]  /*0740*/  F2F.F64.F32 R10, R0 ;  /* 0x00000000000a7310 */ /* 0x004ea40000201800 */
[----:B--2-4-:R1:W-:Y:S04]  /*0750*/  STL.64 [R1+0x8], R10 ;  /* 0x0000080a01007387 */ /* 0x0143e80000100a00 */
[----:B------:R-:W-:-:S07]  /*0760*/  LEPC R20, `(.L_x_2) ;  /* 0x000000001014794e */ /* 0x000fce0000000000 */
[----:B01----:R-:W-:Y:S05]  /*0770*/  CALL.ABS.NOINC R8 ;  /* 0x0000000008007343 */ /* 0x003fea0003c00000 */
.L_x_2:
[----:B------:R-:W2:Y:S01]  /*0780*/  LDG.E R3, desc[UR36][R30.64] ;  /* 0x000000241e037981 */ /* 0x000ea2000c1e1900 */
[----:B-1----:R-:W1:Y:S01]  /*0790*/  LDC.64 R8, c[0x0][0x380] ;  /* 0x0000e000ff087b82 */ /* 0x002e620000000a00 */
[----:B------:R-:W-:Y:S05]  /*07a0*/  WARPSYNC.ALL ;  /* 0x0000000000007948 */ /* 0x000fea0003800000 */
[----:B------:R-:W-:Y:S02]  /*07b0*/  LDS R0, [R22] ;  /* 0x0000000016007984 */ /* 0x000fe40000000800 */
[----:B------:R-:W3:Y:S02]  /*07c0*/  LDC.64 R6, c[0x0][0x388] ;  /* 0x0000e200ff067b82 */ /* 0x000ee40000000a00 */
[----:B------:R-:W2:Y:S04]  /*07d0*/  LDS.64 R4, [R18] ;  /* 0x0000000012047984 */ /* 0x000ea80000000a00 */
[----:B------:R-:W4:Y:S01]  /*07e0*/  LDS R11, [R22+0x8] ;  /* 0x00000800160b7984 */ /* 0x000f220000000800 */
[----:B---3--:R-:W-:-:S04]  /*07f0*/  IMAD.WIDE.U32 R6, R25, 0x4, R6 ;  /* 0x0000000419067825 */ /* 0x008fc800078e0006 */
[----:B--2---:R-:W-:Y:S01]  /*0800*/  FFMA R0, R4, R0, R3 ;  /* 0x0000000004007223 */ /* 0x004fe20000000003 */
[----:B------:R-:W-:-:S03]  /*0810*/  VIADD R3, R27, 0x4 ;  /* 0x000000041b037836 */ /* 0x000fc60000000000 */
[----:B----4-:R-:W-:Y:S01]  /*0820*/  FFMA R5, R11, R5, R0 ;  /* 0x000000050b057223 */ /* 0x010fe20000000000 */
[----:B-1----:R-:W-:-:S04]  /*0830*/  IMAD.WIDE.U32 R8, R3, 0x4, R8 ;  /* 0x0000000403087825 */ /* 0x002fc800078e0008 */
        /* <DEDUP_REMOVED lines=12> */
[----:B-1----:R-:W-:Y:S01]  /*0900*/  IMAD.U32 R6, RZ, RZ, UR39 ;  /* 0x00000027ff067e24 */ /* 0x002fe2000f8e00ff */
[----:B------:R1:W-:Y:S01]  /*0910*/  STL.64 [R1], R16 ;  /* 0x0000001001007387 */ /* 0x0003e20000100a00 */
[----:B------:R-:W-:Y:S02]  /*0920*/  MOV R7, UR40 ;  /* 0x0000002800077c02 */ /* 0x000fe40008000f00 */
[----:B------:R-:W4:Y:S01]  /*0930*/  LDC.64 R8, c[0x4][R8] ;  /* 0x0100000008087b82 */ /* 0x000f220000000a00 */
[----:B---3--:R-:W-:Y:S02]  /*0940*/  MOV R4, UR4 ;  /* 0x0000000400047c02 */ /* 0x008fe40008000f00 */
[----:B------:R-:W-:Y:S01]  /*0950*/  MOV R5, UR5 ;  /* 0x0000000500057c02 */ /* 0x000fe20008000f00 */
[----:B--2---:R-:W2:Y:S02]  /*0960*/  F2F.F64.F32 R10, R0 ;  /* 0x00000000000a7310 */ /* 0x004ea40000201800 */
[----:B--2-4-:R1:W-:Y:S04]  /*0970*/  STL.64 [R1+0x8], R10 ;  /* 0x0000080a01007387 */ /* 0x0143e80000100a00 */
[----:B------:R-:W-:-:S07]  /*0980*/  LEPC R20, `(.L_x_3) ;  /* 0x000000001014794e */ /* 0x000fce0000000000 */
[----:B01----:R-:W-:Y:S05]  /*0990*/  CALL.ABS.NOINC R8 ;  /* 0x0000000008007343 */ /* 0x003fea0003c00000 */
.L_x_3:
        /* <DEDUP_REMOVED lines=9> */
[----:B------:R-:W-:-:S03]  /*0a30*/  IADD3 R3, PT, PT, R27, 0x6, RZ ;  /* 0x000000061b037810 */ /* 0x000fc60007ffe0ff */
[----:B----4-:R-:W-:Y:S02]  /*0a40*/  FFMA R5, R11, R5, R0 ;  /* 0x000000050b057223 */ /* 0x010fe40000000000 */
[----:B-1----:R-:W-:-:S03]  /*0a50*/  IMAD.WIDE.U32 R8, R3, 0x4, R8 ;  /* 0x0000000403087825 */ /* 0x002fc600078e0008 */
        /* <DEDUP_REMOVED lines=22> */
.L_x_4:
[----:B------:R-:W2:Y:S01]  /*0bc0*/  LDG.E R3, desc[UR36][R30.64] ;  /* 0x000000241e037981 */ /* 0x000ea2000c1e1900 */
[----:B------:R-:W-:Y:S05]  /*0bd0*/  WARPSYNC.ALL ;  /* 0x0000000000007948 */ /* 0x000fea0003800000 */
[----:B------:R-:W-:Y:S04]  /*0be0*/  LDS R0, [R22] ;  /* 0x0000000016007984 */ /* 0x000fe80000000800 */
[----:B-1----:R-:W2:Y:S04]  /*0bf0*/  LDS.64 R4, [R18] ;  /* 0x0000000012047984 */ /* 0x002ea80000000a00 */
[----:B------:R-:W1:Y:S01]  /*0c00*/  LDS R7, [R22+0x8] ;  /* 0x0000080016077984 */ /* 0x000e620000000800 */
[----:B--2---:R-:W-:-:S04]  /*0c10*/  FFMA R0, R4, R0, R3 ;  /* 0x0000000004007223 */ /* 0x004fc80000000003 */
[----:B-1----:R-:W-:-:S05]  /*0c20*/  FFMA R5, R7, R5, R0 ;  /* 0x0000000507057223 */ /* 0x002fca0000000000 */
[----:B------:R1:W-:Y:S01]  /*0c30*/  STG.E desc[UR36][R30.64], R5 ;  /* 0x000000051e007986 */ /* 0x0003e2000c101924 */
[----:B------:R-:W-:Y:S01]  /*0c40*/  BAR.SYNC.DEFER_BLOCKING 0x0 ;  /* 0x0000000000007b1d */ /* 0x000fe20000010000 */
[----:B------:R-:W-:Y:S01]  /*0c50*/  UIADD3 UR46, UPT, UPT, UR46, 0x4, URZ ;  /* 0x000000042e2e7890 */ /* 0x000fe2000fffe0ff */
[----:B------:R-:W-:-:S03]  /*0c60*/  VIADD R27, R27, 0x8 ;  /* 0x000000081b1b7836 */ /* 0x000fc60000000000 */
[----:B------:R-:W-:Y:S01]  /*0c70*/  UISETP.NE.AND UP0, UPT, UR46, URZ, UPT ;  /* 0x000000ff2e00728c */ /* 0x000fe2000bf05270 */
[----:B0-----:R-:W-:Y:S02]  /*0c80*/  UMOV UR7, UR42 ;  /* 0x0000002a00077c82 */ /* 0x001fe40008000000 */
[----:B------:R-:W-:-:S04]  /*0c90*/  MOV R0, UR7 ;  /* 0x0000000700007c02 */ /* 0x000fc80008000f00 */
[C---:B------:R-:W-:Y:S01]  /*0ca0*/  LEA R24, R0.reuse, R24, 0x3 ;  /* 0x0000001800187211 */ /* 0x040fe200078e18ff */
[C---:B------:R-:W-:Y:S01]  /*0cb0*/  IMAD R25, R0.reuse, 0x8, R25 ;  /* 0x0000000800197824 */ /* 0x040fe200078e0219 */
[C---:B------:R-:W-:Y:S02]  /*0cc0*/  LEA R26, R0.reuse, R26, 0x3 ;  /* 0x0000001a001a7211 */ /* 0x040fe400078e18ff */
[----:B------:R-:W-:Y:S01]  /*0cd0*/  LEA R23, R0, R23, 0x3 ;  /* 0x0000001700177211 */ /* 0x000fe200078e18ff */
[----:B-1----:R-:W-:Y:S06]  /*0ce0*/  BRA.U UP0, `(.L_x_5) ;  /* 0xfffffff500b87547 */ /* 0x002fec000b83ffff */
.L_x_0:
[----:B------:R-:W-:-:S13]  /*0cf0*/  ISETP.NE.AND P0, PT, RZ, UR45, PT ;  /* 0x0000002dff007c0c */ /* 0x000fda000bf05270 */
[----:B------:R-:W-:Y:S05]  /*0d00*/  @!P0 EXIT ;  /* 0x000000000000894d */ /* 0x000fea0003800000 */
[----:B------:R-:W-:Y:S01]  /*0d10*/  MOV R3, UR38 ;  /* 0x0000002600037c02 */ /* 0x000fe20008000f00 */
[----:B------:R-:W-:Y:S01]  /*0d20*/  IMAD R24, R28, UR7, R17 ;  /* 0x000000071c187c24 */ /* 0x000fe2000f8e0211 */
[----:B------:R-:W-:Y:S01]  /*0d30*/  UIADD3 UR42, UPT, UPT, -UR45, URZ, URZ ;  /* 0x000000ff2d2a7290 */ /* 0x000fe2000fffe1ff */
[----:B------:R-:W-:Y:S01]  /*0d40*/  IMAD.U32 R23, RZ, RZ, UR43 ;  /* 0x0000002bff177e24 */ /* 0x000fe2000f8e00ff */
[C---:B------:R-:W-:Y:S02]  /*0d50*/  LEA R0, R3.reuse, R16, 0x1 ;  /* 0x0000001003007211 */ /* 0x040fe400078e08ff */
[----:B------:R-:W-:-:S03]  /*0d60*/  LEA R24, R3, R24, 0x1 ;  /* 0x0000001803187211 */ /* 0x000fc600078e08ff */
[----:B------:R-:W-:-:S05]  /*0d70*/  IMAD R0, R0, UR7, R17 ;  /* 0x0000000700007c24 */ /* 0x000fca000f8e0211 */
[----:B------:R-:W-:-:S07]  /*0d80*/  LEA R23, R23, R0, 0x1 ;  /* 0x0000000017177211 */ /* 0x000fce00078e08ff */
.L_x_7:
[----:B------:R-:W0:Y:S08]  /*0d90*/  LDC.64 R4, c[0x0][0x380] ;  /* 0x0000e000ff047b82 */ /* 0x000e300000000a00 */
[----:B------:R-:W1:Y:S01]  /*0da0*/  LDC.64 R6, c[0x0][0x388] ;  /* 0x0000e200ff067b82 */ /* 0x000e620000000a00 */
[----:B0-----:R-:W-:-:S06]  /*0db0*/  IMAD.WIDE.U32 R4, R24, 0x4, R4 ;  /* 0x0000000418047825 */ /* 0x001fcc00078e0004 */
[----:B------:R-:W2:Y:S01]  /*0dc0*/  LDG.E R5, desc[UR36][R4.64] ;  /* 0x0000002404057981 */ /* 0x000ea2000c1e1900 */
[----:B-1----:R-:W-:-:S06]  /*0dd0*/  IMAD.WIDE.U32 R6, R23, 0x4, R6 ;  /* 0x0000000417067825 */ /* 0x002fcc00078e0006 */
[----:B------:R-:W3:Y:S01]  /*0de0*/  LDG.E R6, desc[UR36][R6.64] ;  /* 0x0000002406067981 */ /* 0x000ee2000c1e1900 */
[----:B------:R-:W-:-:S03]  /*0df0*/  UISETP.NE.AND UP0, UPT, UR41, URZ, UPT ;  /* 0x000000ff2900728c */ /* 0x000fc6000bf05270 */
[----:B--2---:R0:W-:Y:S04]  /*0e00*/  STS [R2], R5 ;  /* 0x0000000502007388 */ /* 0x0041e80000000800 */
[----:B---3--:R0:W-:Y:S01]  /*0e10*/  STS [R19], R6 ;  /* 0x0000000613007388 */ /* 0x0081e20000000800 */
[----:B------:R-:W-:Y:S06]  /*0e20*/  BAR.SYNC.DEFER_BLOCKING 0x0 ;  /* 0x0000000000007b1d */ /* 0x000fec0000010000 */
[----:B------:R-:W-:Y:S05]  /*0e30*/  BRA.U UP0, `(.L_x_6) ;  /* 0x0000000100347547 */ /* 0x000fea000b800000 */
[----:B------:R-:W1:Y:S01]  /*0e40*/  LDS R0, [R2] ;  /* 0x0000000002007984 */ /* 0x000e620000000800 */
[----:B------:R-:W-:Y:S01]  /*0e50*/  MOV R8, 0x0 ;  /* 0x0000000000087802 */ /* 0x000fe20000000f00 */
[----:B------:R-:W2:Y:S01]  /*0e60*/  LDCU.64 UR4, c[0x4][0x8] ;  /* 0x01000100ff0477ac */ /* 0x000ea20008000a00 */
[----:B0-----:R-:W-:Y:S01]  /*0e70*/  MOV R6, UR39 ;  /* 0x0000002700067c02 */ /* 0x001fe20008000f00 */
[----:B------:R0:W-:Y:S01]  /*0e80*/  STL.64 [R1], R16 ;  /* 0x0000001001007387 */ /* 0x0001e20000100a00 */
[----:B------:R-:W-:Y:S02]  /*0e90*/  IMAD.U32 R7, RZ, RZ, UR40 ;  /* 0x00000028ff077e24 */ /* 0x000fe4000f8e00ff */
[----:B------:R-:W3:Y:S01]  /*0ea0*/  LDC.64 R8, c[0x4][R8] ;  /* 0x0100000008087b82 */ /* 0x000ee20000000a00 */
[----:B--2---:R-:W-:Y:S01]  /*0eb0*/  IMAD.U32 R4, RZ, RZ, UR4 ;  /* 0x00000004ff047e24 */ /* 0x004fe2000f8e00ff */
[----:B------:R-:W-:Y:S01]  /*0ec0*/  MOV R5, UR5 ;  /* 0x0000000500057c02 */ /* 0x000fe20008000f00 */
[----:B-1----:R-:W1:Y:S02]  /*0ed0*/  F2F.F64.F32 R10, R0 ;  /* 0x00000000000a7310 */ /* 0x002e640000201800 */
[----:B-1-3--:R0:W-:Y:S04]  /*0ee0*/  STL.64 [R1+0x8], R10 ;  /* 0x0000080a01007387 */ /* 0x00a1e80000100a00 */
[----:B------:R-:W-:-:S07]  /*0ef0*/  LEPC R20, `(.L_x_6) ;  /* 0x000000001014794e */ /* 0x000fce0000000000 */
[----:B0-----:R-:W-:Y:S05]  /*0f00*/  CALL.ABS.NOINC R8 ;  /* 0x0000000008007343 */ /* 0x001fea0003c00000 */
.L_x_6:
[----:B------:R-:W2:Y:S01]  /*0f10*/  LDG.E R3, desc[UR36][R30.64] ;  /* 0x000000241e037981 */ /* 0x000ea2000c1e1900 */
[----:B------:R-:W-:Y:S05]  /*0f20*/  WARPSYNC.ALL ;  /* 0x0000000000007948 */ /* 0x000fea0003800000 */
[----:B------:R-:W-:Y:S04]  /*0f30*/  LDS R0, [R22] ;  /* 0x0000000016007984 */ /* 0x000fe80000000800 */
[----:B0-----:R-:W2:Y:S04]  /*0f40*/  LDS.64 R4, [R18] ;  /* 0x0000000012047984 */ /* 0x001ea80000000a00 */
[----:B------:R-:W0:Y:S01]  /*0f50*/  LDS R7, [R22+0x8] ;  /* 0x0000080016077984 */ /* 0x000e220000000800 */
[----:B--2---:R-:W-:-:S04]  /*0f60*/  FFMA R0, R4, R0, R3 ;  /* 0x0000000004007223 */ /* 0x004fc80000000003 */
[----:B0-----:R-:W-:-:S05]  /*0f70*/  FFMA R5, R7, R5, R0 ;  /* 0x0000000507057223 */ /* 0x001fca0000000000 */
[----:B------:R0:W-:Y:S01]  /*0f80*/  STG.E desc[UR36][R30.64], R5 ;  /* 0x000000051e007986 */ /* 0x0001e2000c101924 */
[----:B------:R-:W1:Y:S01]  /*0f90*/  LDC R0, c[0x0][0x398] ;  /* 0x0000e600ff007b82 */ /* 0x000e620000000800 */
[----:B------:R-:W-:Y:S01]  /*0fa0*/  UIADD3 UR42, UPT, UPT, UR42, 0x1, URZ ;  /* 0x000000012a2a7890 */ /* 0x000fe2000fffe0ff */
[----:B------:R-:W-:-:S03]  /*0fb0*/  IADD3 R24, PT, PT, R24, 0x2, RZ ;  /* 0x0000000218187810 */ /* 0x000fc60007ffe0ff */
[----:B------:R-:W-:Y:S01]  /*0fc0*/  UISETP.NE.AND UP0, UPT, UR42, URZ, UPT ;  /* 0x000000ff2a00728c */ /* 0x000fe2000bf05270 */
[----:B-1----:R-:W-:Y:S02]  /*0fd0*/  LEA R23, R0, R23, 0x1 ;  /* 0x0000001700177211 */ /* 0x002fe400078e08ff */
[----:B------:R-:W-:Y:S06]  /*0fe0*/  BAR.SYNC.DEFER_BLOCKING 0x0 ;  /* 0x0000000000007b1d */ /* 0x000fec0000010000 */
[----:B0-----:R-:W-:Y:S05]  /*0ff0*/  BRA.U UP0, `(.L_x_7) ;  /* 0xfffffffd00647547 */ /* 0x001fea000b83ffff */
[----:B------:R-:W-:Y:S05]  /*1000*/  EXIT ;  /* 0x000000000000794d */ /* 0x000fea0003800000 */
.L_x_8:
[----:B------:R-:W-:-:S00]  /*1010*/  BRA `(.L_x_8) ;  /* 0xfffffffc00fc7947 */ /* 0x000fc0000383ffff */
[----:B------:R-:W-:-:S00]  /*1020*/  NOP ;  /* 0x0000000000007918 */ /* 0x000fc00000000000 */
        /* <DEDUP_REMOVED lines=13> */
.L_x_14:


//--------------------- .text._Z16matmul_no_sharedPfS_S_i --------------------------
	.section	.text._Z16matmul_no_sharedPfS_S_i,"ax",@progbits
	.align	128
        .global         _Z16matmul_no_sharedPfS_S_i
        .type           _Z16matmul_no_sharedPfS_S_i,@function
        .size           _Z16matmul_no_sharedPfS_S_i,(.L_x_15 - _Z16matmul_no_sharedPfS_S_i)
        .other          _Z16matmul_no_sharedPfS_S_i,@"STO_CUDA_ENTRY STV_DEFAULT"
_Z16matmul_no_sharedPfS_S_i:
.text._Z16matmul_no_sharedPfS_S_i:
[----:B------:R-:W-:Y:S08]  /*0000*/  LDC R1, c[0x0][0x37c] ;  /* 0x0000df00ff017b82 */ /* 0x000ff00000000800 */
[----:B------:R-:W0:Y:S02]  /*0010*/  LDC R0, c[0x0][0x398] ;  /* 0x0000e600ff007b82 */ /* 0x000e240000000800 */
[----:B0-----:R-:W-:-:S13]  /*0020*/  ISETP.GE.AND P0, PT, R0, 0x1, PT ;  /* 0x000000010000780c */ /* 0x001fda0003f06270 */
[----:B------:R-:W-:Y:S05]  /*0030*/  @!P0 EXIT ;  /* 0x000000000000894d */ /* 0x000fea0003800000 */
[----:B------:R-:W0:Y:S01]  /*0040*/  S2R R3, SR_TID.X ;  /* 0x0000000000037919 */ /* 0x000e220000002100 */
[----:B------:R-:W1:Y:S01]  /*0050*/  LDC.64 R14, c[0x0][0x390] ;  /* 0x0000e400ff0e7b82 */ /* 0x000e620000000a00 */
[----:B------:R-:W2:Y:S01]  /*0060*/  LDCU.64 UR6, c[0x0][0x358] ;  /* 0x00006b00ff0677ac */ /* 0x000ea20008000a00 */
[C---:B------:R-:W-:Y:S01]  /*0070*/  ISETP.GE.U32.AND P1, PT, R0.reuse, 0x8, PT ;  /* 0x000000080000780c */ /* 0x040fe20003f26070 */
[----:B------:R-:W0:Y:S01]  /*0080*/  S2R R2, SR_CTAID.X ;  /* 0x0000000000027919 */ /* 0x000e220000002500 */
[----:B------:R-:W-:Y:S01]  /*0090*/  LOP3.LUT R4, R0, 0x7, RZ, 0xc0, !PT ;  /* 0x0000000700047812 */ /* 0x000fe200078ec0ff */
[----:B------:R-:W3:Y:S03]  /*00a0*/  S2R R6, SR_CTAID.Y ;  /* 0x0000000000067919 */ /* 0x000ee60000002600 */
[----:B------:R-:W-:Y:S01]  /*00b0*/  ISETP.NE.AND P0, PT, R4, RZ, PT ;  /* 0x000000ff0400720c */ /* 0x000fe20003f05270 */
[----:B------:R-:W3:Y:S01]  /*00c0*/  S2R R25, SR_TID.Y ;  /* 0x0000000000197919 */ /* 0x000ee20000002200 */
[----:B0-----:R-:W-:-:S05]  /*00d0*/  LEA R3, R2, R3, 0x1 ;  /* 0x0000000302037211 */ /* 0x001fca00078e08ff */
[----:B------:R-:W-:Y:S01]  /*00e0*/  IMAD R2, R3, R0, RZ ;  /* 0x0000000003027224 */ /* 0x000fe200078e02ff */
[----:B---3--:R-:W-:-:S04]  /*00f0*/  LEA R3, R6, R25, 0x1 ;  /* 0x0000001906037211 */ /* 0x008fc800078e08ff */
[----:B------:R-:W-:-:S05]  /*0100*/  IADD3 R5, PT, PT, R3, R2, RZ ;  /* 0x0000000203057210 */ /* 0x000fca0007ffe0ff */
[----:B-1----:R-:W-:-:S04]  /*0110*/  IMAD.WIDE R14, R5, 0x4, R14 ;  /* 0x00000004050e7825 */ /* 0x002fc800078e020e */
[----:B------:R-:W-:Y:S01]  /*0120*/  HFMA2 R5, -RZ, RZ, 0, 0 ;  /* 0x00000000ff057431 */ /* 0x000fe200000001ff */
[----:B--2---:R0:W5:Y:S01]  /*0130*/  LDG.E R12, desc[UR6][R14.64] ;  /* 0x000000060e0c7981 */ /* 0x004162000c1e1900 */
[----:B------:R-:W-:Y:S05]  /*0140*/  @!P1 BRA `(.L_x_9) ;  /* 0x0000000400309947 */ /* 0x000fea0003800000 */
[----:B------:R-:W1:Y:S01]  /*0150*/  LDCU.64 UR4, c[0x0][0x380] ;  /* 0x00007000ff0477ac */ /* 0x000e620008000a00 */
[----:B------:R-:W-:Y:S01]  /*0160*/  IADD3 R8, PT, PT, R25, R0, RZ ;  /* 0x0000000019087210 */ /* 0x000fe20007ffe0ff */
[C-C-:B------:R-:W-:Y:S01]  /*0170*/  IMAD R29, R0.reuse, 0x3, R25.reuse ;  /* 0x00000003001d7824 */ /* 0x140fe200078e0219 */
[C---:B------:R-:W-:Y:S01]  /*0180*/  LEA R9, R0.reuse, R25, 0x2 ;  /* 0x0000001900097211 */ /* 0x040fe200078e10ff */
[C-C-:B------:R-:W-:Y:S01]  /*0190*/  IMAD R11, R0.reuse, 0x5, R25.reuse ;  /* 0x00000005000b7824 */ /* 0x140fe200078e0219 */
[C---:B------:R-:W-:Y:S01]  /*01a0*/  LOP3.LUT R5, R0.reuse, 0x7ffffff8, RZ, 0xc0, !PT ;  /* 0x7ffffff800057812 */ /* 0x040fe200078ec0ff */
[--C-:B------:R-:W-:Y:S01]  /*01b0*/  IMAD R13, R0, 0x6, R25.reuse ;  /* 0x00000006000d7824 */ /* 0x100fe200078e0219 */
[----:B------:R-:W-:Y:S01]  /*01c0*/  LEA R8, R6, R8, 0x1 ;  /* 0x0000000806087211 */ /* 0x000fe200078e08ff */
[----:B------:R-:W-:Y:S01]  /*01d0*/  IMAD R25, R0, 0x7, R25 ;  /* 0x0000000700197824 */ /* 0x000fe200078e0219 */
[C---:B------:R-:W-:Y:S02]  /*01e0*/  LEA R29, R6.reuse, R29, 0x1 ;  /* 0x0000001d061d7211 */ /* 0x040fe400078e08ff */
[C---:B------:R-:W-:Y:S01]  /*01f0*/  LEA R9, R6.reuse, R9, 0x1 ;  /* 0x0000000906097211 */ /* 0x040fe200078e08ff */
[C---:B------:R-:W-:Y:S01]  /*0200*/  IMAD R25, R6.reuse, 0x2, R25 ;  /* 0x0000000206197824 */ /* 0x040fe200078e0219 */
[----:B------:R-:W-:-:S02]  /*0210*/  LEA R11, R6, R11, 0x1 ;  /* 0x0000000b060b7211 */ /* 0x000fc400078e08ff */
[----:B------:R-:W-:Y:S02]  /*0220*/  LEA R13, R6, R13, 0x1 ;  /* 0x0000000d060d7211 */ /* 0x000fe400078e08ff */
[-C--:B------:R-:W-:Y:S01]  /*0230*/  LEA R7, R0, R3.reuse, 0x1 ;  /* 0x0000000300077211 */ /* 0x080fe200078e08ff */
[----:B-1----:R-:W-:Y:S01]  /*0240*/  UIADD3 UR4, UP0, UPT, UR4, 0x10, URZ ;  /* 0x0000001004047890 */ /* 0x002fe2000ff1e0ff */
[----:B------:R-:W-:Y:S02]  /*0250*/  MOV R10, R2 ;  /* 0x00000002000a7202 */ /* 0x000fe40000000f00 */
[----:B------:R-:W-:Y:S01]  /*0260*/  MOV R27, R3 ;  /* 0x00000003001b7202 */ /* 0x000fe20000000f00 */
[----:B------:R-:W-:Y:S01]  /*0270*/  UIADD3.X UR5, UPT, UPT, URZ, UR5, URZ, UP0, !UPT ;  /* 0x00000005ff057290 */ /* 0x000fe200087fe4ff */
[----:B------:R-:W-:-:S11]  /*0280*/  IADD3 R6, PT, PT, -R5, RZ, RZ ;  /* 0x000000ff05067210 */ /* 0x000fd60007ffe1ff */
.L_x_10:
[----:B------:R-:W1:Y:S01]  /*0290*/  LDC.64 R16, c[0x0][0x388] ;  /* 0x0000e200ff107b82 */ /* 0x000e620000000a00 */
[----:B------:R-:W-:Y:S02]  /*02a0*/  MOV R20, UR4 ;  /* 0x0000000400147c02 */ /* 0x000fe40008000f00 */
[----:B------:R-:W-:-:S03]  /*02b0*/  MOV R21, UR5 ;  /* 0x0000000500157c02 */ /* 0x000fc60008000f00 */
[----:B------:R-:W-:-:S05]  /*02c0*/  IMAD.WIDE R20, R10, 0x4, R20 ;  /* 0x000000040a147825 */ /* 0x000fca00078e0214 */
[----:B--2---:R-:W2:Y:S01]  /*02d0*/  LDG.E R23, desc[UR6][R20.64+-0x10] ;  /* 0xfffff00614177981 */ /* 0x004ea2000c1e1900 */
[----:B-1----:R-:W-:-:S06]  /*02e0*/  IMAD.WIDE.U32 R18, R27, 0x4, R16 ;  /* 0x000000041b127825 */ /* 0x002fcc00078e0010 */
[----:B------:R-:W2:Y:S02]  /*02f0*/  LDG.E R18, desc[UR6][R18.64] ;  /* 0x0000000612127981 */ /* 0x000ea4000c1e1900 */
[----:B--2--5:R-:W-:Y:S01]  /*0300*/  FFMA R12, R23, R18, R12 ;  /* 0x00000012170c7223 */ /* 0x024fe2000000000c */
[----:B------:R-:W-:-:S04]  /*0310*/  IMAD.WIDE.U32 R18, R8, 0x4, R16 ;  /* 0x0000000408127825 */ /* 0x000fc800078e0010 */
[----:B------:R1:W-:Y:S04]  /*0320*/  STG.E desc[UR6][R14.64], R12 ;  /* 0x0000000c0e007986 */ /* 0x0003e8000c101906 */
[----:B------:R-:W2:Y:S04]  /*0330*/  LDG.E R22, desc[UR6][R18.64] ;  /* 0x0000000612167981 */ /* 0x000ea8000c1e1900 */
[----:B------:R-:W2:Y:S02]  /*0340*/  LDG.E R23, desc[UR6][R20.64+-0xc] ;  /* 0xfffff40614177981 */ /* 0x000ea4000c1e1900 */
[----:B--2---:R-:W-:Y:S01]  /*0350*/  FFMA R24, R23, R22, R12 ;  /* 0x0000001617187223 */ /* 0x004fe2000000000c */
[----:B------:R-:W-:-:S04]  /*0360*/  IMAD.WIDE.U32 R22, R7, 0x4, R16 ;  /* 0x0000000407167825 */ /* 0x000fc800078e0010 */
[----:B------:R2:W-:Y:S04]  /*0370*/  STG.E desc[UR6][R14.64], R24 ;  /* 0x000000180e007986 */ /* 0x0005e8000c101906 */
[----:B------:R-:W3:Y:S04]  /*0380*/  LDG.E R23, desc[UR6][R22.64] ;  /* 0x0000000616177981 */ /* 0x000ee8000c1e1900 */
[----:B------:R-:W3:Y:S02]  /*0390*/  LDG.E R26, desc[UR6][R20.64+-0x8] ;  /* 0xfffff806141a7981 */ /* 0x000ee4000c1e1900 */
[----:B---3--:R-:W-:Y:S01]  /*03a0*/  FFMA R26, R26, R23, R24 ;  /* 0x000000171a1a7223 */ /* 0x008fe20000000018 */
[----:B------:R-:W-:-:S04]  /*03b0*/  IMAD.WIDE.U32 R22, R29, 0x4, R16 ;  /* 0x000000041d167825 */ /* 0x000fc800078e0010 */
[----:B------:R3:W-:Y:S04]  /*03c0*/  STG.E desc[UR6][R14.64], R26 ;  /* 0x0000001a0e007986 */ /* 0x0007e8000c101906 */
[----:B-1----:R-:W4:Y:S04]  /*03d0*/  LDG.E R12, desc[UR6][R22.64] ;  /* 0x00000006160c7981 */ /* 0x002f28000c1e1900 */
[----:B------:R-:W4:Y:S02]  /*03e0*/  LDG.E R19, desc[UR6][R20.64+-0x4] ;  /* 0xfffffc0614137981 */ /* 0x000f24000c1e1900 */
[----:B----4-:R-:W-:Y:S01]  /*03f0*/  FFMA R12, R19, R12, R26 ;  /* 0x0000000c130c7223 */ /* 0x010fe2000000001a */
[----:B------:R-:W-:-:S04]  /*0400*/  IMAD.WIDE.U32 R18, R9, 0x4, R16 ;  /* 0x0000000409127825 */ /* 0x000fc800078e0010 */
[----:B------:R1:W-:Y:S04]  /*0410*/  STG.E desc[UR6][R14.64], R12 ;  /* 0x0000000c0e007986 */ /* 0x0003e8000c101906 */
[----:B------:R-:W4:Y:S04]  /*0420*/  LDG.E R19, desc[UR6][R18.64] ;  /* 0x0000000612137981 */ /* 0x000f28000c1e1900 */
[----:B--2---:R-:W4:Y:S02]  /*0430*/  LDG.E R24, desc[UR6][R20.64] ;  /* 0x0000000614187981 */ /* 0x004f24000c1e1900 */
[----:B----4-:R-:W-:Y:S01]  /*0440*/  FFMA R24, R24, R19, R12 ;  /* 0x0000001318187223 */ /* 0x010fe2000000000c */
[----:B------:R-:W-:-:S04]  /*0450*/  IMAD.WIDE.U32 R18, R11, 0x4, R16 ;  /* 0x000000040b127825 */ /* 0x000fc800078e0010 */
[----:B------:R2:W-:Y:S04]  /*0460*/  STG.E desc[UR6][R14.64], R24 ;  /* 0x000000180e007986 */ /* 0x0005e8000c101906 */
[----:B---3--:R-:W3:Y:S04]  /*0470*/  LDG.E R26, desc[UR6][R18.64] ;  /* 0x00000006121a7981 */ /* 0x008ee8000c1e1900 */
[----:B------:R-:W3:Y:S02]  /*0480*/  LDG.E R23, desc[UR6][R20.64+0x4] ;  /* 0x0000040614177981 */ /* 0x000ee4000c1e1900 */
[----:B---3--:R-:W-:Y:S01]  /*0490*/  FFMA R26, R23, R26, R24 ;  /* 0x0000001a171a7223 */ /* 0x008fe20000000018 */
[----:B------:R-:W-:-:S04]  /*04a0*/  IMAD.WIDE.U32 R22, R13, 0x4, R16 ;  /* 0x000000040d167825 */ /* 0x000fc800078e0010 */
[----:B------:R2:W-:Y:S04]  /*04b0*/  STG.E desc[UR6][R14.64], R26 ;  /* 0x0000001a0e007986 */ /* 0x0005e8000c101906 */
[----:B------:R-:W3:Y:S04]  /*04c0*/  LDG.E R23, desc[UR6][R22.64] ;  /* 0x0000000616177981 */ /* 0x000ee8000c1e1900 */
[----:B-1----:R-:W3:Y:S01]  /*04d0*/  LDG.E R12, desc[UR6][R20.64+0x8] ;  /* 0x00000806140c7981 */ /* 0x002ee2000c1e1900 */
[----:B------:R-:W-:Y:S01]  /*04e0*/  IMAD.WIDE.U32 R16, R25, 0x4, R16 ;  /* 0x0000000419107825 */ /* 0x000fe200078e0010 */
[----:B------:R-:W-:-:S03]  /*04f0*/  IADD3 R6, PT, PT, R6, 0x8, RZ ;  /* 0x0000000806067810 */ /* 0x000fc60007ffe0ff */
[----:B---3--:R-:W-:-:S05]  /*0500*/  FFMA R28, R12, R23, R26 ;  /* 0x000000170c1c7223 */ /* 0x008fca000000001a */
[----:B------:R2:W-:Y:S04]  /*0510*/  STG.E desc[UR6][R14.64], R28 ;  /* 0x0000001c0e007986 */ /* 0x0005e8000c101906 */
[----:B------:R-:W3:Y:S04]  /*0520*/  LDG.E R12, desc[UR6][R20.64+0xc] ;  /* 0x00000c06140c7981 */ /* 0x000ee8000c1e1900 */
[----:B------:R-:W3:Y:S01]  /*0530*/  LDG.E R17, desc[UR6][R16.64] ;  /* 0x0000000610117981 */ /* 0x000ee2000c1e1900 */
[----:B------:R-:W-:Y:S01]  /*0540*/  ISETP.NE.AND P1, PT, R6, RZ, PT ;  /* 0x000000ff0600720c */ /* 0x000fe20003f25270 */
[C---:B------:R-:W-:Y:S01]  /*0550*/  IMAD R8, R0.reuse, 0x8, R8 ;  /* 0x0000000800087824 */ /* 0x040fe200078e0208 */
[----:B------:R-:W-:-:S02]  /*0560*/  LEA R7, R0, R7, 0x3 ;  /* 0x0000000700077211 */ /* 0x000fc400078e18ff */
[C---:B------:R-:W-:Y:S02]  /*0570*/  LEA R29, R0.reuse, R29, 0x3 ;  /* 0x0000001d001d7211 */ /* 0x040fe400078e18ff */
[C---:B------:R-:W-:Y:S02]  /*0580*/  LEA R9, R0.reuse, R9, 0x3 ;  /* 0x0000000900097211 */ /* 0x040fe400078e18ff */
[C---:B------:R-:W-:Y:S02]  /*0590*/  LEA R11, R0.reuse, R11, 0x3 ;  /* 0x0000000b000b7211 */ /* 0x040fe400078e18ff */
[C---:B------:R-:W-:Y:S02]  /*05a0*/  LEA R13, R0.reuse, R13, 0x3 ;  /* 0x0000000d000d7211 */ /* 0x040fe400078e18ff */
[C---:B------:R-:W-:Y:S02]  /*05b0*/  LEA R25, R0.reuse, R25, 0x3 ;  /* 0x0000001900197211 */ /* 0x040fe400078e18ff */
[----:B------:R-:W-:-:S02]  /*05c0*/  LEA R27, R0, R27, 0x3 ;  /* 0x0000001b001b7211 */ /* 0x000fc400078e18ff */
[----:B------:R-:W-:Y:S01]  /*05d0*/  IADD3 R10, PT, PT, R10, 0x8, RZ ;  /* 0x000000080a0a7810 */ /* 0x000fe20007ffe0ff */
[----:B---3--:R-:W-:-:S05]  /*05e0*/  FFMA R12, R12, R17, R28 ;  /* 0x000000110c0c7223 */ /* 0x008fca000000001c */
[----:B------:R2:W-:Y:S01]  /*05f0*/  STG.E desc[UR6][R14.64], R12 ;  /* 0x0000000c0e007986 */ /* 0x0005e2000c101906 */
[----:B------:R-:W-:Y:S05]  /*0600*/  @P1 BRA `(.L_x_10) ;  /* 0xfffffffc00201947 */ /* 0x000fea000383ffff */
.L_x_9:
[----:B------:R-:W-:Y:S05]  /*0610*/  @!P0 EXIT ;  /* 0x000000000000894d */ /* 0x000fea0003800000 */
[----:B------:R-:W-:Y:S02]  /*0620*/  ISETP.GE.U32.AND P0, PT, R4, 0x4, PT ;  /* 0x000000040400780c */ /* 0x000fe40003f06070 */
[----:B------:R-:W-:-:S04]  /*0630*/  LOP3.LUT R18, R0, 0x3, RZ, 0xc0, !PT ;  /* 0x0000000300127812 */ /* 0x000fc800078ec0ff */
[----:B------:R-:W-:-:S07]  /*0640*/  ISETP.NE.AND P1, PT, R18, RZ, PT ;  /* 0x000000ff1200720c */ /* 0x000fce0003f25270 */
[----:B------:R-:W-:Y:S06]  /*0650*/  @!P0 BRA `(.L_x_11) ;  /* 0x0000000000748947 */ /* 0x000fec0003800000 */
[----:B------:R-:W1:Y:S01]  /*0660*/  LDC.64 R6, c[0x0][0x388] ;  /* 0x0000e200ff067b82 */ /* 0x000e620000000a00 */
[----:B------:R-:W-:Y:S02]  /*0670*/  IMAD R17, R5, R0, R3 ;  /* 0x0000000005117224 */ /* 0x000fe400078e0203 */
[----:B------:R-:W-:-:S05]  /*0680*/  IMAD.IADD R13, R2, 0x1, R5 ;  /* 0x00000001020d7824 */ /* 0x000fca00078e0205 */
[----:B------:R-:W3:Y:S01]  /*0690*/  LDC.64 R8, c[0x0][0x380] ;  /* 0x0000e000ff087b82 */ /* 0x000ee20000000a00 */
[----:B-1----:R-:W-:-:S06]  /*06a0*/  IMAD.WIDE.U32 R10, R17, 0x4, R6 ;  /* 0x00000004110a7825 */ /* 0x002fcc00078e0006 */
[----:B------:R-:W4:Y:S01]  /*06b0*/  LDG.E R10, desc[UR6][R10.64] ;  /* 0x000000060a0a7981 */ /* 0x000f22000c1e1900 */
[----:B---3--:R-:W-:-:S05]  /*06c0*/  IMAD.WIDE R8, R13, 0x4, R8 ;  /* 0x000000040d087825 */ /* 0x008fca00078e0208 */
[----:B------:R-:W4:Y:S01]  /*06d0*/  LDG.E R13, desc[UR6][R8.64] ;  /* 0x00000006080d7981 */ /* 0x000f22000c1e1900 */
[----:B------:R-:W-:Y:S01]  /*06e0*/  IADD3 R17, PT, PT, R17, R0, RZ ;  /* 0x0000000011117210 */ /* 0x000fe20007ffe0ff */
[----:B----45:R-:W-:-:S04]  /*06f0*/  FFMA R19, R13, R10, R12 ;  /* 0x0000000a0d137223 */ /* 0x030fc8000000000c */
[C---:B--2---:R-:W-:Y:S01]  /*0700*/  IMAD.WIDE.U32 R12, R17.reuse, 0x4, R6 ;  /* 0x00000004110c7825 */ /* 0x044fe200078e0006 */
[----:B------:R1:W-:Y:S05]  /*0710*/  STG.E desc[UR6][R14.64], R19 ;  /* 0x000000130e007986 */ /* 0x0003ea000c101906 */
[----:B------:R-:W2:Y:S04]  /*0720*/  LDG.E R12, desc[UR6][R12.64] ;  /* 0x000000060c0c7981 */ /* 0x000ea8000c1e1900 */
[----:B------:R-:W2:Y:S01]  /*0730*/  LDG.E R4, desc[UR6][R8.64+0x4] ;  /* 0x0000040608047981 */ /* 0x000ea2000c1e1900 */
[----:B------:R-:W-:-:S05]  /*0740*/  IADD3 R23, PT, PT, R17, R0, RZ ;  /* 0x0000000011177210 */ /* 0x000fca0007ffe0ff */
[----:B------:R-:W-:-:S04]  /*0750*/  IMAD.WIDE.U32 R16, R23, 0x4, R6 ;  /* 0x0000000417107825 */ /* 0x000fc800078e0006 */
[----:B--2---:R-:W-:-:S05]  /*0760*/  FFMA R21, R4, R12, R19 ;  /* 0x0000000c04157223 */ /* 0x004fca0000000013 */
[----:B------:R1:W-:Y:S04]  /*0770*/  STG.E desc[UR6][R14.64], R21 ;  /* 0x000000150e007986 */ /* 0x0003e8000c101906 */
        /* <DEDUP_REMOVED lines=8> */
[----:B------:R-:W-:Y:S01]  /*0800*/  IADD3 R5, PT, PT, R5, 0x4, RZ ;  /* 0x0000000405057810 */ /* 0x000fe20007ffe0ff */
[----:B--2---:R-:W-:-:S05]  /*0810*/  FFMA R12, R12, R6, R11 ;  /* 0x000000060c0c7223 */ /* 0x004fca000000000b */
[----:B------:R1:W-:Y:S02]  /*0820*/  STG.E desc[UR6][R14.64], R12 ;  /* 0x0000000c0e007986 */ /* 0x0003e4000c101906 */
.L_x_11:
[----:B------:R-:W-:Y:S05]  /*0830*/  @!P1 EXIT ;  /* 0x000000000000994d */ /* 0x000fea0003800000 */
[----:B------:R-:W-:Y:S02]  /*0840*/  ISETP.NE.AND P0, PT, R18, 0x1, PT ;  /* 0x000000011200780c */ /* 0x000fe40003f05270 */
[----:B------:R-:W-:-:S04]  /*0850*/  LOP3.LUT R4, R0, 0x1, RZ, 0xc0, !PT ;  /* 0x0000000100047812 */ /* 0x000fc800078ec0ff */
[----:B------:R-:W-:-:S07]  /*0860*/  ISETP.NE.U32.AND P1, PT, R4, 0x1, PT ;  /* 0x000000010400780c */ /* 0x000fce0003f25070 */
[----:B------:R-:W-:Y:S06]  /*0870*/  @!P0 BRA `(.L_x_12) ;  /* 0x0000000000448947 */ /* 0x000fec0003800000 */
[----:B------:R-:W1:Y:S01]  /*0880*/  LDC.64 R6, c[0x0][0x388] ;  /* 0x0000e200ff067b82 */ /* 0x000e620000000a00 */
[----:B------:R-:W-:Y:S01]  /*0890*/  IADD3 R13, PT, PT, R2, R5, RZ ;  /* 0x00000005020d7210 */ /* 0x000fe20007ffe0ff */
[----:B------:R-:W-:-:S06]  /*08a0*/  IMAD R17, R5, R0, R3 ;  /* 0x0000000005117224 */ /* 0x000fcc00078e0203 */
[----:B------:R-:W3:Y:S01]  /*08b0*/  LDC.64 R8, c[0x0][0x380] ;  /* 0x0000e000ff087b82 */ /* 0x000ee20000000a00 */
[----:B-1----:R-:W-:-:S06]  /*08c0*/  IMAD.WIDE.U32 R10, R17, 0x4, R6 ;  /* 0x00000004110a7825 */ /* 0x002fcc00078e0006 */
[----:B------:R-:W4:Y:S01]  /*08d0*/  LDG.E R10, desc[UR6][R10.64] ;  /* 0x000000060a0a7981 */ /* 0x000f22000c1e1900 */
[----:B---3--:R-:W-:-:S05]  /*08e0*/  IMAD.WIDE R8, R13, 0x4, R8 ;  /* 0x000000040d087825 */ /* 0x008fca00078e0208 */
[----:B------:R-:W4:Y:S01]  /*08f0*/  LDG.E R13, desc[UR6][R8.64] ;  /* 0x00000006080d7981 */ /* 0x000f22000c1e1900 */
[----:B------:R-:W-:-:S05]  /*0900*/  IADD3 R17, PT, PT, R17, R0, RZ ;  /* 0x0000000011117210 */ /* 0x000fca0007ffe0ff */
[----:B------:R-:W-:-:S04]  /*0910*/  IMAD.WIDE.U32 R6, R17, 0x4, R6 ;  /* 0x0000000411067825 */ /* 0x000fc800078e0006 */
[----:B----45:R-:W-:-:S05]  /*0920*/  FFMA R13, R13, R10, R12 ;  /* 0x0000000a0d0d7223 */ /* 0x030fca000000000c */
[----:B------:R3:W-:Y:S04]  /*0930*/  STG.E desc[UR6][R14.64], R13 ;  /* 0x0000000d0e007986 */ /* 0x0007e8000c101906 */
[----:B--2---:R-:W2:Y:S04]  /*0940*/  LDG.E R12, desc[UR6][R8.64+0x4] ;  /* 0x00000406080c7981 */ /* 0x004ea8000c1e1900 */
[----:B------:R-:W2:Y:S01]  /*0950*/  LDG.E R6, desc[UR6][R6.64] ;  /* 0x0000000606067981 */ /* 0x000ea2000c1e1900 */
[----:B------:R-:W-:Y:S01]  /*0960*/  IADD3 R5, PT, PT, R5, 0x2, RZ ;  /* 0x0000000205057810 */ /* 0x000fe20007ffe0ff */
[----:B--2---:R-:W-:-:S05]  /*0970*/  FFMA R12, R12, R6, R13 ;  /* 0x000000060c0c7223 */ /* 0x004fca000000000d */
[----:B------:R3:W-:Y:S02]  /*0980*/  STG.E desc[UR6][R14.64], R12 ;  /* 0x0000000c0e007986 */ /* 0x0007e4000c101906 */
.L_x_12:
[----:B------:R-:W-:Y:S05]  /*0990*/  @P1 EXIT ;  /* 0x000000000000194d */ /* 0x000fea0003800000 */
[----:B------:R-:W4:Y:S01]  /*09a0*/  LDC.64 R6, c[0x0][0x380] ;  /* 0x0000e000ff067b82 */ /* 0x000f220000000a00 */
[----:B-1----:R-:W-:Y:S01]  /*09b0*/  IADD3 R11, PT, PT, R2, R5, RZ ;  /* 0x00000005020b7210 */ /* 0x002fe20007ffe0ff */
[----:B------:R-:W-:-:S06]  /*09c0*/  IMAD R5, R5, R0, R3 ;  /* 0x0000000005057224 */ /* 0x000fcc00078e0203 */
[----:B------:R-:W1:Y:S01]  /*09d0*/  LDC.64 R8, c[0x0][0x388] ;  /* 0x0000e200ff087b82 */ /* 0x000e620000000a00 */
[----:B----4-:R-:W-:-:S06]  /*09e0*/  IMAD.WIDE R2, R11, 0x4, R6 ;  /* 0x000000040b027825 */ /* 0x010fcc00078e0206 */
[----:B------:R-:W4:Y:S01]  /*09f0*/  LDG.E R3, desc[UR6][R2.64] ;  /* 0x0000000602037981 */ /* 0x000f22000c1e1900 */
[----:B-1----:R-:W-:-:S06]  /*0a00*/  IMAD.WIDE.U32 R4, R5, 0x4, R8 ;  /* 0x0000000405047825 */ /* 0x002fcc00078e0008 */
[----:B------:R-:W4:Y:S02]  /*0a10*/  LDG.E R4, desc[UR6][R4.64] ;  /* 0x0000000604047981 */ /* 0x000f24000c1e1900 */
[----:B----45:R-:W-:-:S05]  /*0a20*/  FFMA R7, R3, R4, R12 ;  /* 0x0000000403077223 */ /* 0x030fca000000000c */
[----:B------:R-:W-:Y:S01]  /*0a30*/  STG.E desc[UR6][R14.64], R7 ;  /* 0x000000070e007986 */ /* 0x000fe2000c101906 */
[----:B------:R-:W-:Y:S05]  /*0a40*/  EXIT ;  /* 0x000000000000794d */ /* 0x000fea0003800000 */
.L_x_13:
        /* <DEDUP_REMOVED lines=11> */
.L_x_15:


//--------------------- .nv.global.init           --------------------------
	.section	.nv.global.init,"aw",@progbits
.nv.global.init:
	.type		$str,@object
	.size		$str,(.L_0 - $str)
$str:
        /*0000*/ 	.byte	0x25, 0x64, 0x2c, 0x20, 0x25, 0x64, 0x2c, 0x20, 0x25, 0x66, 0x0a, 0x00
.L_0:


//--------------------- .nv.shared._Z13matmul_sharedPfS_S_i --------------------------
	.section	.nv.shared._Z13matmul_sharedPfS_S_i,"aw",@nobits
	.sectionflags	@""
	.align	4
.nv.shared._Z13matmul_sharedPfS_S_i:
	.zero		1056


//--------------------- .nv.shared.reserved.0     --------------------------
	.section	.nv.shared.reserved.0,"aw",@nobits
	.weak		__nv_reservedSMEM_offset_0_alias
	.size		__nv_reservedSMEM_offset_0_alias, 0, 64
	.other		__nv_reservedSMEM_offset_0_alias,@"STO_CUDA_RESERVED_SHARED STV_DEFAULT"
__nv_reservedSMEM_offset_0_alias:
	.zero		0
	.zero		64


//--------------------- .nv.constant0._Z13matmul_sharedPfS_S_i --------------------------
	.section	.nv.constant0._Z13matmul_sharedPfS_S_i,"a",@progbits
	.sectionflags	@""
	.align	4
.nv.constant0._Z13matmul_sharedPfS_S_i:
	.zero		924


//--------------------- .nv.constant0._Z16matmul_no_sharedPfS_S_i --------------------------
	.section	.nv.constant0._Z16matmul_no_sharedPfS_S_i,"a",@progbits
	.sectionflags	@""
	.align	4
.nv.constant0._Z16matmul_no_sharedPfS_S_i:
	.zero		924


//--------------------- SYMBOLS --------------------------

	.type		.nv.reservedSmem.offset0,@object
	.size		.nv.reservedSmem.offset0,0x4
	.type		.nv.reservedSmem.cap,@object
	.size		.nv.reservedSmem.cap,0x4
	.type		vprintf,@function
